//
// Generated by NVIDIA NVVM Compiler
//
// Compiler Build ID: CL-36424714
// Cuda compilation tools, release 13.0, V13.0.88
// Based on NVVM 20.0.0
//

.version 9.0
.target sm_100
.address_size 64

	// .globl	_Z11naive_tiledPKfPfi
// _ZZ11naive_tiledPKfPfiE4smem has been demoted
// _ZZ20double_buffer_kernelPKfPfiiE4smem has been demoted
// _ZZ17async_copy_kernelPKfPfiiE4smem has been demoted

.visible .entry _Z11naive_tiledPKfPfi(
	.param .u64 .ptr .align 1 _Z11naive_tiledPKfPfi_param_0,
	.param .u64 .ptr .align 1 _Z11naive_tiledPKfPfi_param_1,
	.param .u32 _Z11naive_tiledPKfPfi_param_2
)
{
	.reg .pred 	%p<2>;
	.reg .b32 	%r<9>;
	.reg .b32 	%f<13>;
	.reg .b64 	%rd<8>;
	// demoted variable
	.shared .align 4 .b8 _ZZ11naive_tiledPKfPfiE4smem[1024];
	ld.param.u64 	%rd1, [_Z11naive_tiledPKfPfi_param_0];
	ld.param.u64 	%rd2, [_Z11naive_tiledPKfPfi_param_1];
	ld.param.u32 	%r3, [_Z11naive_tiledPKfPfi_param_2];
	mov.u32 	%r4, %ctaid.x;
	mov.u32 	%r5, %ntid.x;
	mov.u32 	%r1, %tid.x;
	mad.lo.s32 	%r2, %r4, %r5, %r1;
	setp.ge.s32 	%p1, %r2, %r3;
	@%p1 bra 	$L__BB0_2;
	cvta.to.global.u64 	%rd3, %rd2;
	cvta.to.global.u64 	%rd4, %rd1;
	mul.wide.s32 	%rd5, %r2, 4;
	add.s64 	%rd6, %rd4, %rd5;
	ld.global.f32 	%f1, [%rd6];
	shl.b32 	%r6, %r1, 2;
	mov.u32 	%r7, _ZZ11naive_tiledPKfPfiE4smem;
	add.s32 	%r8, %r7, %r6;
	st.shared.f32 	[%r8], %f1;
	bar.sync 	0;
	ld.shared.f32 	%f2, [%r8];
	fma.rn.f32 	%f3, %f2, 0f3F8147AE, 0f3C23D70A;
	fma.rn.f32 	%f4, %f3, 0f3F8147AE, 0f3C23D70A;
	fma.rn.f32 	%f5, %f4, 0f3F8147AE, 0f3C23D70A;
	fma.rn.f32 	%f6, %f5, 0f3F8147AE, 0f3C23D70A;
	fma.rn.f32 	%f7, %f6, 0f3F8147AE, 0f3C23D70A;
	fma.rn.f32 	%f8, %f7, 0f3F8147AE, 0f3C23D70A;
	fma.rn.f32 	%f9, %f8, 0f3F8147AE, 0f3C23D70A;
	fma.rn.f32 	%f10, %f9, 0f3F8147AE, 0f3C23D70A;
	fma.rn.f32 	%f11, %f10, 0f3F8147AE, 0f3C23D70A;
	fma.rn.f32 	%f12, %f11, 0f3F8147AE, 0f3C23D70A;
	add.s64 	%rd7, %rd3, %rd5;
	st.global.f32 	[%rd7], %f12;
$L__BB0_2:
	ret;

}
	// .globl	_Z20double_buffer_kernelPKfPfii
.visible .entry _Z20double_buffer_kernelPKfPfii(
	.param .u64 .ptr .align 1 _Z20double_buffer_kernelPKfPfii_param_0,
	.param .u64 .ptr .align 1 _Z20double_buffer_kernelPKfPfii_param_1,
	.param .u32 _Z20double_buffer_kernelPKfPfii_param_2,
	.param .u32 _Z20double_buffer_kernelPKfPfii_param_3
)
{
	.reg .pred 	%p<27>;
	.reg .b32 	%r<76>;
	.reg .b32 	%f<62>;
	.reg .b64 	%rd<27>;
	// demoted variable
	.shared .align 4 .b8 _ZZ20double_buffer_kernelPKfPfiiE4smem[2048];
	ld.param.u64 	%rd3, [_Z20double_buffer_kernelPKfPfii_param_0];
	ld.param.u64 	%rd4, [_Z20double_buffer_kernelPKfPfii_param_1];
	ld.param.u32 	%r41, [_Z20double_buffer_kernelPKfPfii_param_2];
	ld.param.u32 	%r42, [_Z20double_buffer_kernelPKfPfii_param_3];
	cvta.to.global.u64 	%rd1, %rd4;
	cvta.to.global.u64 	%rd2, %rd3;
	mov.u32 	%r1, %tid.x;
	mov.u32 	%r2, %ctaid.x;
	mov.u32 	%r3, %ntid.x;
	mul.lo.s32 	%r43, %r2, %r3;
	mad.lo.s32 	%r68, %r43, %r42, %r1;
	setp.ge.s32 	%p1, %r68, %r41;
	shl.b32 	%r44, %r1, 2;
	mov.u32 	%r45, _ZZ20double_buffer_kernelPKfPfiiE4smem;
	add.s32 	%r5, %r45, %r44;
	@%p1 bra 	$L__BB1_2;
	mul.wide.s32 	%rd5, %r68, 4;
	add.s64 	%rd6, %rd2, %rd5;
	ld.global.f32 	%f1, [%rd6];
	st.shared.f32 	[%r5], %f1;
$L__BB1_2:
	setp.lt.s32 	%p2, %r42, 1;
	@%p2 bra 	$L__BB1_29;
	and.b32  	%r6, %r42, 3;
	setp.lt.u32 	%p3, %r42, 4;
	mov.b32 	%r75, 0;
	@%p3 bra 	$L__BB1_22;
	and.b32  	%r75, %r42, 2147483644;
	neg.s32 	%r70, %r75;
	shl.b32 	%r9, %r3, 2;
	mul.lo.s32 	%r48, %r2, %r42;
	add.s32 	%r49, %r48, 2;
	mad.lo.s32 	%r67, %r3, %r49, %r1;
	add.s32 	%r50, %r48, 3;
	mad.lo.s32 	%r66, %r3, %r50, %r1;
	add.s32 	%r51, %r48, 4;
	mad.lo.s32 	%r65, %r3, %r51, %r1;
	mad.lo.s32 	%r52, %r3, %r48, %r3;
	add.s32 	%r64, %r1, %r52;
	mov.b32 	%r69, 2;
$L__BB1_5:
	add.s32 	%r53, %r69, -1;
	setp.ge.s32 	%p4, %r53, %r42;
	setp.ge.s32 	%p5, %r64, %r41;
	or.pred  	%p6, %p4, %p5;
	@%p6 bra 	$L__BB1_7;
	mul.wide.s32 	%rd7, %r64, 4;
	add.s64 	%rd8, %rd2, %rd7;
	ld.global.f32 	%f2, [%rd8];
	st.shared.f32 	[%r5+1024], %f2;
$L__BB1_7:
	bar.sync 	0;
	setp.ge.s32 	%p7, %r68, %r41;
	@%p7 bra 	$L__BB1_9;
	ld.shared.f32 	%f3, [%r5];
	fma.rn.f32 	%f4, %f3, 0f3F8147AE, 0f3C23D70A;
	fma.rn.f32 	%f5, %f4, 0f3F8147AE, 0f3C23D70A;
	fma.rn.f32 	%f6, %f5, 0f3F8147AE, 0f3C23D70A;
	fma.rn.f32 	%f7, %f6, 0f3F8147AE, 0f3C23D70A;
	fma.rn.f32 	%f8, %f7, 0f3F8147AE, 0f3C23D70A;
	fma.rn.f32 	%f9, %f8, 0f3F8147AE, 0f3C23D70A;
	fma.rn.f32 	%f10, %f9, 0f3F8147AE, 0f3C23D70A;
	fma.rn.f32 	%f11, %f10, 0f3F8147AE, 0f3C23D70A;
	fma.rn.f32 	%f12, %f11, 0f3F8147AE, 0f3C23D70A;
	fma.rn.f32 	%f13, %f12, 0f3F8147AE, 0f3C23D70A;
	mul.wide.s32 	%rd9, %r68, 4;
	add.s64 	%rd10, %rd1, %rd9;
	st.global.f32 	[%rd10], %f13;
$L__BB1_9:
	bar.sync 	0;
	setp.ge.s32 	%p8, %r69, %r42;
	setp.ge.s32 	%p9, %r67, %r41;
	or.pred  	%p10, %p8, %p9;
	@%p10 bra 	$L__BB1_11;
	mul.wide.s32 	%rd11, %r67, 4;
	add.s64 	%rd12, %rd2, %rd11;
	ld.global.f32 	%f14, [%rd12];
	st.shared.f32 	[%r5], %f14;
$L__BB1_11:
	setp.ge.s32 	%p11, %r64, %r41;
	bar.sync 	0;
	@%p11 bra 	$L__BB1_13;
	ld.shared.f32 	%f15, [%r5+1024];
	fma.rn.f32 	%f16, %f15, 0f3F8147AE, 0f3C23D70A;
	fma.rn.f32 	%f17, %f16, 0f3F8147AE, 0f3C23D70A;
	fma.rn.f32 	%f18, %f17, 0f3F8147AE, 0f3C23D70A;
	fma.rn.f32 	%f19, %f18, 0f3F8147AE, 0f3C23D70A;
	fma.rn.f32 	%f20, %f19, 0f3F8147AE, 0f3C23D70A;
	fma.rn.f32 	%f21, %f20, 0f3F8147AE, 0f3C23D70A;
	fma.rn.f32 	%f22, %f21, 0f3F8147AE, 0f3C23D70A;
	fma.rn.f32 	%f23, %f22, 0f3F8147AE, 0f3C23D70A;
	fma.rn.f32 	%f24, %f23, 0f3F8147AE, 0f3C23D70A;
	fma.rn.f32 	%f25, %f24, 0f3F8147AE, 0f3C23D70A;
	mul.wide.s32 	%rd13, %r64, 4;
	add.s64 	%rd14, %rd1, %rd13;
	st.global.f32 	[%rd14], %f25;
$L__BB1_13:
	bar.sync 	0;
	add.s32 	%r54, %r69, 1;
	setp.ge.s32 	%p12, %r54, %r42;
	setp.ge.s32 	%p13, %r66, %r41;
	or.pred  	%p14, %p12, %p13;
	@%p14 bra 	$L__BB1_15;
	mul.wide.s32 	%rd15, %r66, 4;
	add.s64 	%rd16, %rd2, %rd15;
	ld.global.f32 	%f26, [%rd16];
	st.shared.f32 	[%r5+1024], %f26;
$L__BB1_15:
	setp.ge.s32 	%p15, %r67, %r41;
	bar.sync 	0;
	@%p15 bra 	$L__BB1_17;
	ld.shared.f32 	%f27, [%r5];
	fma.rn.f32 	%f28, %f27, 0f3F8147AE, 0f3C23D70A;
	fma.rn.f32 	%f29, %f28, 0f3F8147AE, 0f3C23D70A;
	fma.rn.f32 	%f30, %f29, 0f3F8147AE, 0f3C23D70A;
	fma.rn.f32 	%f31, %f30, 0f3F8147AE, 0f3C23D70A;
	fma.rn.f32 	%f32, %f31, 0f3F8147AE, 0f3C23D70A;
	fma.rn.f32 	%f33, %f32, 0f3F8147AE, 0f3C23D70A;
	fma.rn.f32 	%f34, %f33, 0f3F8147AE, 0f3C23D70A;
	fma.rn.f32 	%f35, %f34, 0f3F8147AE, 0f3C23D70A;
	fma.rn.f32 	%f36, %f35, 0f3F8147AE, 0f3C23D70A;
	fma.rn.f32 	%f37, %f36, 0f3F8147AE, 0f3C23D70A;
	mul.wide.s32 	%rd17, %r67, 4;
	add.s64 	%rd18, %rd1, %rd17;
	st.global.f32 	[%rd18], %f37;
$L__BB1_17:
	bar.sync 	0;
	add.s32 	%r55, %r69, 2;
	setp.ge.s32 	%p16, %r55, %r42;
	setp.ge.s32 	%p17, %r65, %r41;
	or.pred  	%p18, %p16, %p17;
	@%p18 bra 	$L__BB1_19;
	mul.wide.s32 	%rd19, %r65, 4;
	add.s64 	%rd20, %rd2, %rd19;
	ld.global.f32 	%f38, [%rd20];
	st.shared.f32 	[%r5], %f38;
$L__BB1_19:
	setp.ge.s32 	%p19, %r66, %r41;
	bar.sync 	0;
	@%p19 bra 	$L__BB1_21;
	ld.shared.f32 	%f39, [%r5+1024];
	fma.rn.f32 	%f40, %f39, 0f3F8147AE, 0f3C23D70A;
	fma.rn.f32 	%f41, %f40, 0f3F8147AE, 0f3C23D70A;
	fma.rn.f32 	%f42, %f41, 0f3F8147AE, 0f3C23D70A;
	fma.rn.f32 	%f43, %f42, 0f3F8147AE, 0f3C23D70A;
	fma.rn.f32 	%f44, %f43, 0f3F8147AE, 0f3C23D70A;
	fma.rn.f32 	%f45, %f44, 0f3F8147AE, 0f3C23D70A;
	fma.rn.f32 	%f46, %f45, 0f3F8147AE, 0f3C23D70A;
	fma.rn.f32 	%f47, %f46, 0f3F8147AE, 0f3C23D70A;
	fma.rn.f32 	%f48, %f47, 0f3F8147AE, 0f3C23D70A;
	fma.rn.f32 	%f49, %f48, 0f3F8147AE, 0f3C23D70A;
	mul.wide.s32 	%rd21, %r66, 4;
	add.s64 	%rd22, %rd1, %rd21;
	st.global.f32 	[%rd22], %f49;
$L__BB1_21:
	bar.sync 	0;
	add.s32 	%r70, %r70, 4;
	add.s32 	%r69, %r69, 4;
	add.s32 	%r68, %r68, %r9;
	add.s32 	%r67, %r67, %r9;
	add.s32 	%r66, %r66, %r9;
	add.s32 	%r65, %r65, %r9;
	add.s32 	%r64, %r64, %r9;
	setp.ne.s32 	%p20, %r70, 0;
	@%p20 bra 	$L__BB1_5;
$L__BB1_22:
	setp.eq.s32 	%p21, %r6, 0;
	@%p21 bra 	$L__BB1_29;
	mad.lo.s32 	%r56, %r2, %r42, %r75;
	mul.lo.s32 	%r57, %r3, %r56;
	add.s32 	%r74, %r1, %r57;
	add.s32 	%r58, %r57, %r3;
	add.s32 	%r73, %r1, %r58;
	neg.s32 	%r72, %r6;
$L__BB1_24:
	.pragma "nounroll";
	add.s32 	%r36, %r75, 1;
	and.b32  	%r37, %r75, 1;
	setp.ge.s32 	%p22, %r36, %r42;
	setp.ge.s32 	%p23, %r73, %r41;
	or.pred  	%p24, %p22, %p23;
	@%p24 bra 	$L__BB1_26;
	mul.wide.s32 	%rd23, %r73, 4;
	add.s64 	%rd24, %rd2, %rd23;
	ld.global.f32 	%f50, [%rd24];
	shl.b32 	%r59, %r37, 10;
	xor.b32  	%r60, %r59, 1024;
	add.s32 	%r61, %r5, %r60;
	st.shared.f32 	[%r61], %f50;
$L__BB1_26:
	bar.sync 	0;
	setp.ge.s32 	%p25, %r74, %r41;
	@%p25 bra 	$L__BB1_28;
	shl.b32 	%r62, %r37, 10;
	add.s32 	%r63, %r5, %r62;
	ld.shared.f32 	%f51, [%r63];
	fma.rn.f32 	%f52, %f51, 0f3F8147AE, 0f3C23D70A;
	fma.rn.f32 	%f53, %f52, 0f3F8147AE, 0f3C23D70A;
	fma.rn.f32 	%f54, %f53, 0f3F8147AE, 0f3C23D70A;
	fma.rn.f32 	%f55, %f54, 0f3F8147AE, 0f3C23D70A;
	fma.rn.f32 	%f56, %f55, 0f3F8147AE, 0f3C23D70A;
	fma.rn.f32 	%f57, %f56, 0f3F8147AE, 0f3C23D70A;
	fma.rn.f32 	%f58, %f57, 0f3F8147AE, 0f3C23D70A;
	fma.rn.f32 	%f59, %f58, 0f3F8147AE, 0f3C23D70A;
	fma.rn.f32 	%f60, %f59, 0f3F8147AE, 0f3C23D70A;
	fma.rn.f32 	%f61, %f60, 0f3F8147AE, 0f3C23D70A;
	mul.wide.s32 	%rd25, %r74, 4;
	add.s64 	%rd26, %rd1, %rd25;
	st.global.f32 	[%rd26], %f61;
$L__BB1_28:
	bar.sync 	0;
	add.s32 	%r74, %r74, %r3;
	add.s32 	%r73, %r73, %r3;
	add.s32 	%r72, %r72, 1;
	setp.ne.s32 	%p26, %r72, 0;
	mov.u32 	%r75, %r36;
	@%p26 bra 	$L__BB1_24;
$L__BB1_29:
	ret;

}
	// .globl	_Z17async_copy_kernelPKfPfii
.visible .entry _Z17async_copy_kernelPKfPfii(
	.param .u64 .ptr .align 1 _Z17async_copy_kernelPKfPfii_param_0,
	.param .u64 .ptr .align 1 _Z17async_copy_kernelPKfPfii_param_1,
	.param .u32 _Z17async_copy_kernelPKfPfii_param_2,
	.param .u32 _Z17async_copy_kernelPKfPfii_param_3
)
{
	.reg .pred 	%p<27>;
	.reg .b32 	%r<82>;
	.reg .b32 	%f<56>;
	.reg .b64 	%rd<26>;
	// demoted variable
	.shared .align 4 .b8 _ZZ17async_copy_kernelPKfPfiiE4smem[2048];
	ld.param.u64 	%rd2, [_Z17async_copy_kernelPKfPfii_param_0];
	ld.param.u64 	%rd3, [_Z17async_copy_kernelPKfPfii_param_1];
	ld.param.u32 	%r42, [_Z17async_copy_kernelPKfPfii_param_2];
	ld.param.u32 	%r43, [_Z17async_copy_kernelPKfPfii_param_3];
	cvta.to.global.u64 	%rd1, %rd3;
	mov.u32 	%r1, %tid.x;
	mov.u32 	%r2, %ctaid.x;
	mov.u32 	%r3, %ntid.x;
	mul.lo.s32 	%r44, %r2, %r3;
	mad.lo.s32 	%r74, %r44, %r43, %r1;
	setp.ge.s32 	%p1, %r74, %r42;
	shl.b32 	%r45, %r1, 2;
	mov.u32 	%r46, _ZZ17async_copy_kernelPKfPfiiE4smem;
	add.s32 	%r5, %r46, %r45;
	@%p1 bra 	$L__BB2_2;
	mul.wide.s32 	%rd5, %r74, 4;
	add.s64 	%rd4, %rd2, %rd5;
	// begin inline asm
	cp.async.ca.shared.global [%r5], [%rd4], 4, 4;
	// end inline asm
$L__BB2_2:
	// begin inline asm
	cp.async.commit_group;
	// end inline asm
	setp.lt.s32 	%p2, %r43, 1;
	@%p2 bra 	$L__BB2_29;
	and.b32  	%r6, %r43, 3;
	setp.lt.u32 	%p3, %r43, 4;
	mov.b32 	%r81, 0;
	@%p3 bra 	$L__BB2_22;
	and.b32  	%r81, %r43, 2147483644;
	add.s32 	%r8, %r5, 1024;
	neg.s32 	%r76, %r81;
	shl.b32 	%r10, %r3, 2;
	mul.lo.s32 	%r50, %r2, %r43;
	add.s32 	%r51, %r50, 2;
	mad.lo.s32 	%r73, %r3, %r51, %r1;
	add.s32 	%r52, %r50, 3;
	mad.lo.s32 	%r72, %r3, %r52, %r1;
	add.s32 	%r53, %r50, 4;
	mad.lo.s32 	%r71, %r3, %r53, %r1;
	mad.lo.s32 	%r54, %r3, %r50, %r3;
	add.s32 	%r70, %r1, %r54;
	mov.b32 	%r75, 2;
$L__BB2_5:
	add.s32 	%r55, %r75, -1;
	setp.ge.s32 	%p4, %r55, %r43;
	setp.ge.s32 	%p5, %r70, %r42;
	or.pred  	%p6, %p4, %p5;
	@%p6 bra 	$L__BB2_7;
	mul.wide.s32 	%rd7, %r70, 4;
	add.s64 	%rd6, %rd2, %rd7;
	// begin inline asm
	cp.async.ca.shared.global [%r8], [%rd6], 4, 4;
	// end inline asm
$L__BB2_7:
	// begin inline asm
	cp.async.commit_group;
	// end inline asm
	// begin inline asm
	cp.async.wait_group 1;
	// end inline asm
	bar.sync 	0;
	setp.ge.s32 	%p7, %r74, %r42;
	@%p7 bra 	$L__BB2_9;
	ld.shared.f32 	%f1, [%r5];
	fma.rn.f32 	%f2, %f1, 0f3F8147AE, 0f3C23D70A;
	fma.rn.f32 	%f3, %f2, 0f3F8147AE, 0f3C23D70A;
	fma.rn.f32 	%f4, %f3, 0f3F8147AE, 0f3C23D70A;
	fma.rn.f32 	%f5, %f4, 0f3F8147AE, 0f3C23D70A;
	fma.rn.f32 	%f6, %f5, 0f3F8147AE, 0f3C23D70A;
	fma.rn.f32 	%f7, %f6, 0f3F8147AE, 0f3C23D70A;
	fma.rn.f32 	%f8, %f7, 0f3F8147AE, 0f3C23D70A;
	fma.rn.f32 	%f9, %f8, 0f3F8147AE, 0f3C23D70A;
	fma.rn.f32 	%f10, %f9, 0f3F8147AE, 0f3C23D70A;
	fma.rn.f32 	%f11, %f10, 0f3F8147AE, 0f3C23D70A;
	mul.wide.s32 	%rd8, %r74, 4;
	add.s64 	%rd9, %rd1, %rd8;
	st.global.f32 	[%rd9], %f11;
$L__BB2_9:
	bar.sync 	0;
	setp.ge.s32 	%p8, %r75, %r43;
	setp.ge.s32 	%p9, %r73, %r42;
	or.pred  	%p10, %p8, %p9;
	@%p10 bra 	$L__BB2_11;
	mul.wide.s32 	%rd11, %r73, 4;
	add.s64 	%rd10, %rd2, %rd11;
	// begin inline asm
	cp.async.ca.shared.global [%r5], [%rd10], 4, 4;
	// end inline asm
$L__BB2_11:
	setp.ge.s32 	%p11, %r70, %r42;
	// begin inline asm
	cp.async.commit_group;
	// end inline asm
	// begin inline asm
	cp.async.wait_group 1;
	// end inline asm
	bar.sync 	0;
	@%p11 bra 	$L__BB2_13;
	ld.shared.f32 	%f12, [%r8];
	fma.rn.f32 	%f13, %f12, 0f3F8147AE, 0f3C23D70A;
	fma.rn.f32 	%f14, %f13, 0f3F8147AE, 0f3C23D70A;
	fma.rn.f32 	%f15, %f14, 0f3F8147AE, 0f3C23D70A;
	fma.rn.f32 	%f16, %f15, 0f3F8147AE, 0f3C23D70A;
	fma.rn.f32 	%f17, %f16, 0f3F8147AE, 0f3C23D70A;
	fma.rn.f32 	%f18, %f17, 0f3F8147AE, 0f3C23D70A;
	fma.rn.f32 	%f19, %f18, 0f3F8147AE, 0f3C23D70A;
	fma.rn.f32 	%f20, %f19, 0f3F8147AE, 0f3C23D70A;
	fma.rn.f32 	%f21, %f20, 0f3F8147AE, 0f3C23D70A;
	fma.rn.f32 	%f22, %f21, 0f3F8147AE, 0f3C23D70A;
	mul.wide.s32 	%rd12, %r70, 4;
	add.s64 	%rd13, %rd1, %rd12;
	st.global.f32 	[%rd13], %f22;
$L__BB2_13:
	bar.sync 	0;
	add.s32 	%r58, %r75, 1;
	setp.ge.s32 	%p12, %r58, %r43;
	setp.ge.s32 	%p13, %r72, %r42;
	or.pred  	%p14, %p12, %p13;
	@%p14 bra 	$L__BB2_15;
	mul.wide.s32 	%rd15, %r72, 4;
	add.s64 	%rd14, %rd2, %rd15;
	// begin inline asm
	cp.async.ca.shared.global [%r8], [%rd14], 4, 4;
	// end inline asm
$L__BB2_15:
	setp.ge.s32 	%p15, %r73, %r42;
	// begin inline asm
	cp.async.commit_group;
	// end inline asm
	// begin inline asm
	cp.async.wait_group 1;
	// end inline asm
	bar.sync 	0;
	@%p15 bra 	$L__BB2_17;
	ld.shared.f32 	%f23, [%r5];
	fma.rn.f32 	%f24, %f23, 0f3F8147AE, 0f3C23D70A;
	fma.rn.f32 	%f25, %f24, 0f3F8147AE, 0f3C23D70A;
	fma.rn.f32 	%f26, %f25, 0f3F8147AE, 0f3C23D70A;
	fma.rn.f32 	%f27, %f26, 0f3F8147AE, 0f3C23D70A;
	fma.rn.f32 	%f28, %f27, 0f3F8147AE, 0f3C23D70A;
	fma.rn.f32 	%f29, %f28, 0f3F8147AE, 0f3C23D70A;
	fma.rn.f32 	%f30, %f29, 0f3F8147AE, 0f3C23D70A;
	fma.rn.f32 	%f31, %f30, 0f3F8147AE, 0f3C23D70A;
	fma.rn.f32 	%f32, %f31, 0f3F8147AE, 0f3C23D70A;
	fma.rn.f32 	%f33, %f32, 0f3F8147AE, 0f3C23D70A;
	mul.wide.s32 	%rd16, %r73, 4;
	add.s64 	%rd17, %rd1, %rd16;
	st.global.f32 	[%rd17], %f33;
$L__BB2_17:
	bar.sync 	0;
	add.s32 	%r60, %r75, 2;
	setp.ge.s32 	%p16, %r60, %r43;
	setp.ge.s32 	%p17, %r71, %r42;
	or.pred  	%p18, %p16, %p17;
	@%p18 bra 	$L__BB2_19;
	mul.wide.s32 	%rd19, %r71, 4;
	add.s64 	%rd18, %rd2, %rd19;
	// begin inline asm
	cp.async.ca.shared.global [%r5], [%rd18], 4, 4;
	// end inline asm
$L__BB2_19:
	setp.ge.s32 	%p19, %r72, %r42;
	// begin inline asm
	cp.async.commit_group;
	// end inline asm
	// begin inline asm
	cp.async.wait_group 1;
	// end inline asm
	bar.sync 	0;
	@%p19 bra 	$L__BB2_21;
	ld.shared.f32 	%f34, [%r8];
	fma.rn.f32 	%f35, %f34, 0f3F8147AE, 0f3C23D70A;
	fma.rn.f32 	%f36, %f35, 0f3F8147AE, 0f3C23D70A;
	fma.rn.f32 	%f37, %f36, 0f3F8147AE, 0f3C23D70A;
	fma.rn.f32 	%f38, %f37, 0f3F8147AE, 0f3C23D70A;
	fma.rn.f32 	%f39, %f38, 0f3F8147AE, 0f3C23D70A;
	fma.rn.f32 	%f40, %f39, 0f3F8147AE, 0f3C23D70A;
	fma.rn.f32 	%f41, %f40, 0f3F8147AE, 0f3C23D70A;
	fma.rn.f32 	%f42, %f41, 0f3F8147AE, 0f3C23D70A;
	fma.rn.f32 	%f43, %f42, 0f3F8147AE, 0f3C23D70A;
	fma.rn.f32 	%f44, %f43, 0f3F8147AE, 0f3C23D70A;
	mul.wide.s32 	%rd20, %r72, 4;
	add.s64 	%rd21, %rd1, %rd20;
	st.global.f32 	[%rd21], %f44;
$L__BB2_21:
	bar.sync 	0;
	add.s32 	%r76, %r76, 4;
	add.s32 	%r75, %r75, 4;
	add.s32 	%r74, %r74, %r10;
	add.s32 	%r73, %r73, %r10;
	add.s32 	%r72, %r72, %r10;
	add.s32 	%r71, %r71, %r10;
	add.s32 	%r70, %r70, %r10;
	setp.ne.s32 	%p20, %r76, 0;
	@%p20 bra 	$L__BB2_5;
$L__BB2_22:
	setp.eq.s32 	%p21, %r6, 0;
	@%p21 bra 	$L__BB2_29;
	mad.lo.s32 	%r62, %r2, %r43, %r81;
	mul.lo.s32 	%r63, %r3, %r62;
	add.s32 	%r80, %r1, %r63;
	add.s32 	%r64, %r63, %r3;
	add.s32 	%r79, %r1, %r64;
	neg.s32 	%r78, %r6;
$L__BB2_24:
	.pragma "nounroll";
	add.s32 	%r37, %r81, 1;
	and.b32  	%r38, %r81, 1;
	setp.ge.s32 	%p22, %r37, %r43;
	setp.ge.s32 	%p23, %r79, %r42;
	or.pred  	%p24, %p22, %p23;
	@%p24 bra 	$L__BB2_26;
	shl.b32 	%r66, %r38, 10;
	xor.b32  	%r67, %r66, 1024;
	add.s32 	%r65, %r5, %r67;
	mul.wide.s32 	%rd23, %r79, 4;
	add.s64 	%rd22, %rd2, %rd23;
	// begin inline asm
	cp.async.ca.shared.global [%r65], [%rd22], 4, 4;
	// end inline asm
$L__BB2_26:
	// begin inline asm
	cp.async.commit_group;
	// end inline asm
	// begin inline asm
	cp.async.wait_group 1;
	// end inline asm
	bar.sync 	0;
	setp.ge.s32 	%p25, %r80, %r42;
	@%p25 bra 	$L__BB2_28;
	shl.b32 	%r68, %r38, 10;
	add.s32 	%r69, %r5, %r68;
	ld.shared.f32 	%f45, [%r69];
	fma.rn.f32 	%f46, %f45, 0f3F8147AE, 0f3C23D70A;
	fma.rn.f32 	%f47, %f46, 0f3F8147AE, 0f3C23D70A;
	fma.rn.f32 	%f48, %f47, 0f3F8147AE, 0f3C23D70A;
	fma.rn.f32 	%f49, %f48, 0f3F8147AE, 0f3C23D70A;
	fma.rn.f32 	%f50, %f49, 0f3F8147AE, 0f3C23D70A;
	fma.rn.f32 	%f51, %f50, 0f3F8147AE, 0f3C23D70A;
	fma.rn.f32 	%f52, %f51, 0f3F8147AE, 0f3C23D70A;
	fma.rn.f32 	%f53, %f52, 0f3F8147AE, 0f3C23D70A;
	fma.rn.f32 	%f54, %f53, 0f3F8147AE, 0f3C23D70A;
	fma.rn.f32 	%f55, %f54, 0f3F8147AE, 0f3C23D70A;
	mul.wide.s32 	%rd24, %r80, 4;
	add.s64 	%rd25, %rd1, %rd24;
	st.global.f32 	[%rd25], %f55;
$L__BB2_28:
	bar.sync 	0;
	add.s32 	%r80, %r80, %r3;
	add.s32 	%r79, %r79, %r3;
	add.s32 	%r78, %r78, 1;
	setp.ne.s32 	%p26, %r78, 0;
	mov.u32 	%r81, %r37;
	@%p26 bra 	$L__BB2_24;
$L__BB2_29:
	ret;

}
	// .globl	_Z15prefetch_kernelPKfPfi
.visible .entry _Z15prefetch_kernelPKfPfi(
	.param .u64 .ptr .align 1 _Z15prefetch_kernelPKfPfi_param_0,
	.param .u64 .ptr .align 1 _Z15prefetch_kernelPKfPfi_param_1,
	.param .u32 _Z15prefetch_kernelPKfPfi_param_2
)
{
	.reg .pred 	%p<13>;
	.reg .b32 	%r<36>;
	.reg .b32 	%f<76>;
	.reg .b64 	%rd<25>;

	ld.param.u64 	%rd9, [_Z15prefetch_kernelPKfPfi_param_0];
	ld.param.u64 	%rd10, [_Z15prefetch_kernelPKfPfi_param_1];
	ld.param.u32 	%r18, [_Z15prefetch_kernelPKfPfi_param_2];
	cvta.to.global.u64 	%rd1, %rd10;
	cvta.to.global.u64 	%rd2, %rd9;
	mov.u32 	%r19, %ctaid.x;
	mov.u32 	%r20, %ntid.x;
	mov.u32 	%r21, %tid.x;
	mad.lo.s32 	%r34, %r19, %r20, %r21;
	mov.u32 	%r22, %nctaid.x;
	mul.lo.s32 	%r2, %r22, %r20;
	setp.ge.s32 	%p1, %r34, %r18;
	mov.f32 	%f70, 0f00000000;
	@%p1 bra 	$L__BB3_2;
	mul.wide.s32 	%rd11, %r34, 4;
	add.s64 	%rd12, %rd2, %rd11;
	ld.global.f32 	%f70, [%rd12];
$L__BB3_2:
	setp.ge.s32 	%p2, %r34, %r18;
	@%p2 bra 	$L__BB3_19;
	add.s32 	%r32, %r34, %r2;
	max.s32 	%r23, %r18, %r32;
	setp.lt.s32 	%p3, %r32, %r18;
	selp.u32 	%r24, 1, 0, %p3;
	add.s32 	%r25, %r32, %r24;
	sub.s32 	%r26, %r23, %r25;
	div.u32 	%r27, %r26, %r2;
	add.s32 	%r4, %r27, %r24;
	and.b32  	%r28, %r4, 3;
	setp.eq.s32 	%p4, %r28, 3;
	@%p4 bra 	$L__BB3_8;
	add.s32 	%r29, %r4, 1;
	and.b32  	%r30, %r29, 3;
	neg.s32 	%r31, %r30;
	mov.f32 	%f68, %f70;
$L__BB3_5:
	.pragma "nounroll";
	mul.wide.s32 	%rd3, %r34, 4;
	add.s32 	%r34, %r34, %r2;
	mul.wide.s32 	%rd13, %r32, 4;
	add.s64 	%rd4, %rd2, %rd13;
	setp.ge.s32 	%p5, %r32, %r18;
	@%p5 bra 	$L__BB3_7;
	ld.global.f32 	%f70, [%rd4];
$L__BB3_7:
	fma.rn.f32 	%f17, %f68, 0f3F8147AE, 0f3C23D70A;
	fma.rn.f32 	%f18, %f17, 0f3F8147AE, 0f3C23D70A;
	fma.rn.f32 	%f19, %f18, 0f3F8147AE, 0f3C23D70A;
	fma.rn.f32 	%f20, %f19, 0f3F8147AE, 0f3C23D70A;
	fma.rn.f32 	%f21, %f20, 0f3F8147AE, 0f3C23D70A;
	fma.rn.f32 	%f22, %f21, 0f3F8147AE, 0f3C23D70A;
	fma.rn.f32 	%f23, %f22, 0f3F8147AE, 0f3C23D70A;
	fma.rn.f32 	%f24, %f23, 0f3F8147AE, 0f3C23D70A;
	fma.rn.f32 	%f25, %f24, 0f3F8147AE, 0f3C23D70A;
	fma.rn.f32 	%f26, %f25, 0f3F8147AE, 0f3C23D70A;
	add.s64 	%rd14, %rd1, %rd3;
	st.global.f32 	[%rd14], %f26;
	add.s32 	%r32, %r32, %r2;
	add.s32 	%r31, %r31, 1;
	setp.ne.s32 	%p6, %r31, 0;
	mov.f32 	%f68, %f70;
	@%p6 bra 	$L__BB3_5;
$L__BB3_8:
	setp.lt.u32 	%p7, %r4, 3;
	@%p7 bra 	$L__BB3_19;
	mul.wide.s32 	%rd6, %r2, 4;
$L__BB3_10:
	add.s32 	%r14, %r34, %r2;
	setp.ge.s32 	%p8, %r14, %r18;
	mov.f32 	%f72, %f70;
	@%p8 bra 	$L__BB3_12;
	mul.wide.s32 	%rd15, %r14, 4;
	add.s64 	%rd16, %rd2, %rd15;
	ld.global.f32 	%f72, [%rd16];
$L__BB3_12:
	fma.rn.f32 	%f27, %f70, 0f3F8147AE, 0f3C23D70A;
	fma.rn.f32 	%f28, %f27, 0f3F8147AE, 0f3C23D70A;
	fma.rn.f32 	%f29, %f28, 0f3F8147AE, 0f3C23D70A;
	fma.rn.f32 	%f30, %f29, 0f3F8147AE, 0f3C23D70A;
	fma.rn.f32 	%f31, %f30, 0f3F8147AE, 0f3C23D70A;
	fma.rn.f32 	%f32, %f31, 0f3F8147AE, 0f3C23D70A;
	fma.rn.f32 	%f33, %f32, 0f3F8147AE, 0f3C23D70A;
	fma.rn.f32 	%f34, %f33, 0f3F8147AE, 0f3C23D70A;
	fma.rn.f32 	%f35, %f34, 0f3F8147AE, 0f3C23D70A;
	fma.rn.f32 	%f36, %f35, 0f3F8147AE, 0f3C23D70A;
	mul.wide.s32 	%rd17, %r34, 4;
	add.s64 	%rd5, %rd1, %rd17;
	st.global.f32 	[%rd5], %f36;
	add.s32 	%r15, %r14, %r2;
	setp.ge.s32 	%p9, %r15, %r18;
	mov.f32 	%f73, %f72;
	@%p9 bra 	$L__BB3_14;
	mul.wide.s32 	%rd18, %r15, 4;
	add.s64 	%rd19, %rd2, %rd18;
	ld.global.f32 	%f73, [%rd19];
$L__BB3_14:
	fma.rn.f32 	%f37, %f72, 0f3F8147AE, 0f3C23D70A;
	fma.rn.f32 	%f38, %f37, 0f3F8147AE, 0f3C23D70A;
	fma.rn.f32 	%f39, %f38, 0f3F8147AE, 0f3C23D70A;
	fma.rn.f32 	%f40, %f39, 0f3F8147AE, 0f3C23D70A;
	fma.rn.f32 	%f41, %f40, 0f3F8147AE, 0f3C23D70A;
	fma.rn.f32 	%f42, %f41, 0f3F8147AE, 0f3C23D70A;
	fma.rn.f32 	%f43, %f42, 0f3F8147AE, 0f3C23D70A;
	fma.rn.f32 	%f44, %f43, 0f3F8147AE, 0f3C23D70A;
	fma.rn.f32 	%f45, %f44, 0f3F8147AE, 0f3C23D70A;
	fma.rn.f32 	%f46, %f45, 0f3F8147AE, 0f3C23D70A;
	add.s64 	%rd7, %rd5, %rd6;
	st.global.f32 	[%rd7], %f46;
	add.s32 	%r16, %r15, %r2;
	setp.ge.s32 	%p10, %r16, %r18;
	mov.f32 	%f74, %f73;
	@%p10 bra 	$L__BB3_16;
	mul.wide.s32 	%rd20, %r16, 4;
	add.s64 	%rd21, %rd2, %rd20;
	ld.global.f32 	%f74, [%rd21];
$L__BB3_16:
	fma.rn.f32 	%f47, %f73, 0f3F8147AE, 0f3C23D70A;
	fma.rn.f32 	%f48, %f47, 0f3F8147AE, 0f3C23D70A;
	fma.rn.f32 	%f49, %f48, 0f3F8147AE, 0f3C23D70A;
	fma.rn.f32 	%f50, %f49, 0f3F8147AE, 0f3C23D70A;
	fma.rn.f32 	%f51, %f50, 0f3F8147AE, 0f3C23D70A;
	fma.rn.f32 	%f52, %f51, 0f3F8147AE, 0f3C23D70A;
	fma.rn.f32 	%f53, %f52, 0f3F8147AE, 0f3C23D70A;
	fma.rn.f32 	%f54, %f53, 0f3F8147AE, 0f3C23D70A;
	fma.rn.f32 	%f55, %f54, 0f3F8147AE, 0f3C23D70A;
	fma.rn.f32 	%f56, %f55, 0f3F8147AE, 0f3C23D70A;
	add.s64 	%rd8, %rd7, %rd6;
	st.global.f32 	[%rd8], %f56;
	add.s32 	%r34, %r16, %r2;
	setp.ge.s32 	%p11, %r34, %r18;
	mov.f32 	%f70, %f74;
	@%p11 bra 	$L__BB3_18;
	mul.wide.s32 	%rd22, %r34, 4;
	add.s64 	%rd23, %rd2, %rd22;
	ld.global.f32 	%f70, [%rd23];
$L__BB3_18:
	setp.lt.s32 	%p12, %r34, %r18;
	fma.rn.f32 	%f57, %f74, 0f3F8147AE, 0f3C23D70A;
	fma.rn.f32 	%f58, %f57, 0f3F8147AE, 0f3C23D70A;
	fma.rn.f32 	%f59, %f58, 0f3F8147AE, 0f3C23D70A;
	fma.rn.f32 	%f60, %f59, 0f3F8147AE, 0f3C23D70A;
	fma.rn.f32 	%f61, %f60, 0f3F8147AE, 0f3C23D70A;
	fma.rn.f32 	%f62, %f61, 0f3F8147AE, 0f3C23D70A;
	fma.rn.f32 	%f63, %f62, 0f3F8147AE, 0f3C23D70A;
	fma.rn.f32 	%f64, %f63, 0f3F8147AE, 0f3C23D70A;
	fma.rn.f32 	%f65, %f64, 0f3F8147AE, 0f3C23D70A;
	fma.rn.f32 	%f66, %f65, 0f3F8147AE, 0f3C23D70A;
	add.s64 	%rd24, %rd8, %rd6;
	st.global.f32 	[%rd24], %f66;
	@%p12 bra 	$L__BB3_10;
$L__BB3_19:
	ret;

}


// ===== COMPILED SASS (sm_100) =====

	.target	sm_100

	.elftype	@"ET_EXEC"


//--------------------- .note.nv.tkinfo           --------------------------
	.section	.note.nv.tkinfo,"",@"SHT_NOTE"
	.sectionflags	@"SHF_NOTE_NV_TKINFO"
	.tkinfo
        /*0018*/ 	.word	0x00000002
        /*0030*/ 	.string	""
        /*0030*/ 	.string	"ptxas"
        /*0030*/ 	.string	"Cuda compilation tools, release 13.0, V13.0.88"
        /*0030*/ 	.string	"Build cuda_13.0.r13.0/compiler.36424714_0"
        /*0030*/ 	.string	"-arch sm_100 -m 64 "



//--------------------- .note.nv.cuinfo           --------------------------
	.section	.note.nv.cuinfo,"",@"SHT_NOTE"
	.sectionflags	@"SHF_NOTE_NV_CUINFO"
        /*0018*/ 	.short	0x0002
        /*001a*/ 	.short	0x0064
        /*001c*/ 	.short	0x0082
	.zero		2


//--------------------- .nv.info                  --------------------------
	.section	.nv.info,"",@"SHT_CUDA_INFO"
	.align	4


	//----- nvinfo : EIATTR_REGCOUNT
	.align		4
        /*0000*/ 	.byte	0x04, 0x2f
        /*0002*/ 	.short	(.L_1 - .L_0)
	.align		4
.L_0:
        /*0004*/ 	.word	index@(_Z11naive_tiledPKfPfi)
        /*0008*/ 	.word	0x0000000c


	//----- nvinfo : EIATTR_FRAME_SIZE
	.align		4
.L_1:
        /*000c*/ 	.byte	0x04, 0x11
        /*000e*/ 	.short	(.L_3 - .L_2)
	.align		4
.L_2:
        /*0010*/ 	.word	index@(_Z11naive_tiledPKfPfi)
        /*0014*/ 	.word	0x00000000


	//----- nvinfo : EIATTR_REGCOUNT
	.align		4
.L_3:
        /*0018*/ 	.byte	0x04, 0x2f
        /*001a*/ 	.short	(.L_5 - .L_4)
	.align		4
.L_4:
        /*001c*/ 	.word	index@(_Z20double_buffer_kernelPKfPfii)
        /*0020*/ 	.word	0x0000001a


	//----- nvinfo : EIATTR_FRAME_SIZE
	.align		4
.L_5:
        /*0024*/ 	.byte	0x04, 0x11
        /*0026*/ 	.short	(.L_7 - .L_6)
	.align		4
.L_6:
        /*0028*/ 	.word	index@(_Z20double_buffer_kernelPKfPfii)
        /*002c*/ 	.word	0x00000000


	//----- nvinfo : EIATTR_REGCOUNT
	.align		4
.L_7:
        /*0030*/ 	.byte	0x04, 0x2f
        /*0032*/ 	.short	(.L_9 - .L_8)
	.align		4
.L_8:
        /*0034*/ 	.word	index@(_Z17async_copy_kernelPKfPfii)
        /*0038*/ 	.word	0x0000001a


	//----- nvinfo : EIATTR_FRAME_SIZE
	.align		4
.L_9:
        /*003c*/ 	.byte	0x04, 0x11
        /*003e*/ 	.short	(.L_11 - .L_10)
	.align		4
.L_10:
        /*0040*/ 	.word	index@(_Z17async_copy_kernelPKfPfii)
        /*0044*/ 	.word	0x00000000


	//----- nvinfo : EIATTR_REGCOUNT
	.align		4
.L_11:
        /*0048*/ 	.byte	0x04, 0x2f
        /*004a*/ 	.short	(.L_13 - .L_12)
	.align		4
.L_12:
        /*004c*/ 	.word	index@(_Z15prefetch_kernelPKfPfi)
        /*0050*/ 	.word	0x00000014


	//----- nvinfo : EIATTR_FRAME_SIZE
	.align		4
.L_13:
        /*0054*/ 	.byte	0x04, 0x11
        /*0056*/ 	.short	(.L_15 - .L_14)
	.align		4
.L_14:
        /*0058*/ 	.word	index@(_Z15prefetch_kernelPKfPfi)
        /*005c*/ 	.word	0x00000000


	//----- nvinfo : EIATTR_MIN_STACK_SIZE
	.align		4
.L_15:
        /*0060*/ 	.byte	0x04, 0x12
        /*0062*/ 	.short	(.L_17 - .L_16)
	.align		4
.L_16:
        /*0064*/ 	.word	index@(_Z15prefetch_kernelPKfPfi)
        /*0068*/ 	.word	0x00000000


	//----- nvinfo : EIATTR_MIN_STACK_SIZE
	.align		4
.L_17:
        /*006c*/ 	.byte	0x04, 0x12
        /*006e*/ 	.short	(.L_19 - .L_18)
	.align		4
.L_18:
        /*0070*/ 	.word	index@(_Z17async_copy_kernelPKfPfii)
        /*0074*/ 	.word	0x00000000


	//----- nvinfo : EIATTR_MIN_STACK_SIZE
	.align		4
.L_19:
        /*0078*/ 	.byte	0x04, 0x12
        /*007a*/ 	.short	(.L_21 - .L_20)
	.align		4
.L_20:
        /*007c*/ 	.word	index@(_Z20double_buffer_kernelPKfPfii)
        /*0080*/ 	.word	0x00000000


	//----- nvinfo : EIATTR_MIN_STACK_SIZE
	.align		4
.L_21:
        /*0084*/ 	.byte	0x04, 0x12
        /*0086*/ 	.short	(.L_23 - .L_22)
	.align		4
.L_22:
        /*0088*/ 	.word	index@(_Z11naive_tiledPKfPfi)
        /*008c*/ 	.word	0x00000000
.L_23:


//--------------------- .nv.compat                --------------------------
	.section	.nv.compat,"",@"SHT_CUDA_COMPAT_INFO"
	.align	4
        /*0000*/ 	.byte	0x02, 0x09, 0x00, 0x00, 0x02, 0x02, 0x01, 0x00, 0x02, 0x05, 0x05, 0x00, 0x03, 0x07, 0x01, 0x01
        /*0010*/ 	.byte	0x02, 0x03, 0x00, 0x00, 0x02, 0x06, 0x01, 0x00, 0x04, 0x0b, 0x08, 0x00, 0x09, 0x00, 0x00, 0x00
        /*0020*/ 	.byte	0x00, 0x00, 0x00, 0x00


//--------------------- .nv.info._Z15prefetch_kernelPKfPfi --------------------------
	.section	.nv.info._Z15prefetch_kernelPKfPfi,"",@"SHT_CUDA_INFO"
	.sectionflags	@""
	.align	4


	//----- nvinfo : EIATTR_CUDA_API_VERSION
	.align		4
        /*0000*/ 	.byte	0x04, 0x37
        /*0002*/ 	.short	(.L_25 - .L_24)
.L_24:
        /*0004*/ 	.word	0x00000082


	//----- nvinfo : EIATTR_KPARAM_INFO
	.align		4
.L_25:
        /*0008*/ 	.byte	0x04, 0x17
        /*000a*/ 	.short	(.L_27 - .L_26)
.L_26:
        /*000c*/ 	.word	0x00000000
        /*0010*/ 	.short	0x0002
        /*0012*/ 	.short	0x0010
        /*0014*/ 	.byte	0x00, 0xf0, 0x11, 0x00


	//----- nvinfo : EIATTR_KPARAM_INFO
	.align		4
.L_27:
        /*0018*/ 	.byte	0x04, 0x17
        /*001a*/ 	.short	(.L_29 - .L_28)
.L_28:
        /*001c*/ 	.word	0x00000000
        /*0020*/ 	.short	0x0001
        /*0022*/ 	.short	0x0008
        /*0024*/ 	.byte	0x00, 0xf5, 0x21, 0x00


	//----- nvinfo : EIATTR_KPARAM_INFO
	.align		4
.L_29:
        /*0028*/ 	.byte	0x04, 0x17
        /*002a*/ 	.short	(.L_31 - .L_30)
.L_30:
        /*002c*/ 	.word	0x00000000
        /*0030*/ 	.short	0x0000
        /*0032*/ 	.short	0x0000
        /*0034*/ 	.byte	0x00, 0xf5, 0x21, 0x00


	//----- nvinfo : EIATTR_SPARSE_MMA_MASK
	.align		4
.L_31:
        /*0038*/ 	.byte	0x03, 0x50
        /*003a*/ 	.short	0x0000


	//----- nvinfo : EIATTR_MAXREG_COUNT
	.align		4
        /*003c*/ 	.byte	0x03, 0x1b
        /*003e*/ 	.short	0x00ff


	//----- nvinfo : EIATTR_MERCURY_ISA_VERSION
	.align		4
        /*0040*/ 	.byte	0x03, 0x5f
        /*0042*/ 	.short	0x0101


	//----- nvinfo : EIATTR_VRC_CTA_INIT_COUNT
	.align		4
        /*0044*/ 	.byte	0x02, 0x4a
	.zero		1
	.zero		1


	//----- nvinfo : EIATTR_EXIT_INSTR_OFFSETS
	.align		4
        /*0048*/ 	.byte	0x04, 0x1c
        /*004a*/ 	.short	(.L_33 - .L_32)


	//   ....[0]....
.L_32:
        /*004c*/ 	.word	0x00000120


	//   ....[1]....
        /*0050*/ 	.word	0x00000510


	//   ....[2]....
        /*0054*/ 	.word	0x000009d0


	//----- nvinfo : EIATTR_CRS_STACK_SIZE
	.align		4
.L_33:
        /*0058*/ 	.byte	0x04, 0x1e
        /*005a*/ 	.short	(.L_35 - .L_34)
.L_34:
        /*005c*/ 	.word	0x00000000


	//----- nvinfo : EIATTR_CBANK_PARAM_SIZE
	.align		4
.L_35:
        /*0060*/ 	.byte	0x03, 0x19
        /*0062*/ 	.short	0x0014


	//----- nvinfo : EIATTR_PARAM_CBANK
	.align		4
        /*0064*/ 	.byte	0x04, 0x0a
        /*0066*/ 	.short	(.L_37 - .L_36)
	.align		4
.L_36:
        /*0068*/ 	.word	index@(.nv.constant0._Z15prefetch_kernelPKfPfi)
        /*006c*/ 	.short	0x0380
        /*006e*/ 	.short	0x0014


	//----- nvinfo : EIATTR_SW_WAR
	.align		4
.L_37:
        /*0070*/ 	.byte	0x04, 0x36
        /*0072*/ 	.short	(.L_39 - .L_38)
.L_38:
        /*0074*/ 	.word	0x00000008
.L_39:


//--------------------- .nv.info._Z17async_copy_kernelPKfPfii --------------------------
	.section	.nv.info._Z17async_copy_kernelPKfPfii,"",@"SHT_CUDA_INFO"
	.sectionflags	@""
	.align	4


	//----- nvinfo : EIATTR_CUDA_API_VERSION
	.align		4
        /*0000*/ 	.byte	0x04, 0x37
        /*0002*/ 	.short	(.L_41 - .L_40)
.L_40:
        /*0004*/ 	.word	0x00000082


	//----- nvinfo : EIATTR_KPARAM_INFO
	.align		4
.L_41:
        /*0008*/ 	.byte	0x04, 0x17
        /*000a*/ 	.short	(.L_43 - .L_42)
.L_42:
        /*000c*/ 	.word	0x00000000
        /*0010*/ 	.short	0x0003
        /*0012*/ 	.short	0x0014
        /*0014*/ 	.byte	0x00, 0xf0, 0x11, 0x00


	//----- nvinfo : EIATTR_KPARAM_INFO
	.align		4
.L_43:
        /*0018*/ 	.byte	0x04, 0x17
        /*001a*/ 	.short	(.L_45 - .L_44)
.L_44:
        /*001c*/ 	.word	0x00000000
        /*0020*/ 	.short	0x0002
        /*0022*/ 	.short	0x0010
        /*0024*/ 	.byte	0x00, 0xf0, 0x11, 0x00


	//----- nvinfo : EIATTR_KPARAM_INFO
	.align		4
.L_45:
        /*0028*/ 	.byte	0x04, 0x17
        /*002a*/ 	.short	(.L_47 - .L_46)
.L_46:
        /*002c*/ 	.word	0x00000000
        /*0030*/ 	.short	0x0001
        /*0032*/ 	.short	0x0008
        /*0034*/ 	.byte	0x00, 0xf5, 0x21, 0x00


	//----- nvinfo : EIATTR_KPARAM_INFO
	.align		4
.L_47:
        /*0038*/ 	.byte	0x04, 0x17
        /*003a*/ 	.short	(.L_49 - .L_48)
.L_48:
        /*003c*/ 	.word	0x00000000
        /*0040*/ 	.short	0x0000
        /*0042*/ 	.short	0x0000
        /*0044*/ 	.byte	0x00, 0xf5, 0x21, 0x00


	//----- nvinfo : EIATTR_SPARSE_MMA_MASK
	.align		4
.L_49:
        /*0048*/ 	.byte	0x03, 0x50
        /*004a*/ 	.short	0x0000


	//----- nvinfo : EIATTR_MAXREG_COUNT
	.align		4
        /*004c*/ 	.byte	0x03, 0x1b
        /*004e*/ 	.short	0x00ff


	//----- nvinfo : EIATTR_NUM_BARRIERS
	.align		4
        /*0050*/ 	.byte	0x02, 0x4c
        /*0052*/ 	.byte	0x01
	.zero		1


	//----- nvinfo : EIATTR_MERCURY_ISA_VERSION
	.align		4
        /*0054*/ 	.byte	0x03, 0x5f
        /*0056*/ 	.short	0x0101


	//----- nvinfo : EIATTR_VRC_CTA_INIT_COUNT
	.align		4
        /*0058*/ 	.byte	0x02, 0x4a
	.zero		1
	.zero		1


	//----- nvinfo : EIATTR_EXIT_INSTR_OFFSETS
	.align		4
        /*005c*/ 	.byte	0x04, 0x1c
        /*005e*/ 	.short	(.L_51 - .L_50)


	//   ....[0]....
.L_50:
        /*0060*/ 	.word	0x00000180


	//   ....[1]....
        /*0064*/ 	.word	0x00000a80


	//   ....[2]....
        /*0068*/ 	.word	0x00000da0


	//----- nvinfo : EIATTR_CRS_STACK_SIZE
	.align		4
.L_51:
        /*006c*/ 	.byte	0x04, 0x1e
        /*006e*/ 	.short	(.L_53 - .L_52)
.L_52:
        /*0070*/ 	.word	0x00000000


	//----- nvinfo : EIATTR_CBANK_PARAM_SIZE
	.align		4
.L_53:
        /*0074*/ 	.byte	0x03, 0x19
        /*0076*/ 	.short	0x0018


	//----- nvinfo : EIATTR_PARAM_CBANK
	.align		4
        /*0078*/ 	.byte	0x04, 0x0a
        /*007a*/ 	.short	(.L_55 - .L_54)
	.align		4
.L_54:
        /*007c*/ 	.word	index@(.nv.constant0._Z17async_copy_kernelPKfPfii)
        /*0080*/ 	.short	0x0380
        /*0082*/ 	.short	0x0018


	//----- nvinfo : EIATTR_SW_WAR
	.align		4
.L_55:
        /*0084*/ 	.byte	0x04, 0x36
        /*0086*/ 	.short	(.L_57 - .L_56)
.L_56:
        /*0088*/ 	.word	0x00000008
.L_57:


//--------------------- .nv.info._Z20double_buffer_kernelPKfPfii --------------------------
	.section	.nv.info._Z20double_buffer_kernelPKfPfii,"",@"SHT_CUDA_INFO"
	.sectionflags	@""
	.align	4


	//----- nvinfo : EIATTR_CUDA_API_VERSION
	.align		4
        /*0000*/ 	.byte	0x04, 0x37
        /*0002*/ 	.short	(.L_59 - .L_58)
.L_58:
        /*0004*/ 	.word	0x00000082


	//----- nvinfo : EIATTR_KPARAM_INFO
	.align		4
.L_59:
        /*0008*/ 	.byte	0x04, 0x17
        /*000a*/ 	.short	(.L_61 - .L_60)
.L_60:
        /*000c*/ 	.word	0x00000000
        /*0010*/ 	.short	0x0003
        /*0012*/ 	.short	0x0014
        /*0014*/ 	.byte	0x00, 0xf0, 0x11, 0x00


	//----- nvinfo : EIATTR_KPARAM_INFO
	.align		4
.L_61:
        /*0018*/ 	.byte	0x04, 0x17
        /*001a*/ 	.short	(.L_63 - .L_62)
.L_62:
        /*001c*/ 	.word	0x00000000
        /*0020*/ 	.short	0x0002
        /*0022*/ 	.short	0x0010
        /*0024*/ 	.byte	0x00, 0xf0, 0x11, 0x00


	//----- nvinfo : EIATTR_KPARAM_INFO
	.align		4
.L_63:
        /*0028*/ 	.byte	0x04, 0x17
        /*002a*/ 	.short	(.L_65 - .L_64)
.L_64:
        /*002c*/ 	.word	0x00000000
        /*0030*/ 	.short	0x0001
        /*0032*/ 	.short	0x0008
        /*0034*/ 	.byte	0x00, 0xf5, 0x21, 0x00


	//----- nvinfo : EIATTR_KPARAM_INFO
	.align		4
.L_65:
        /*0038*/ 	.byte	0x04, 0x17
        /*003a*/ 	.short	(.L_67 - .L_66)
.L_66:
        /*003c*/ 	.word	0x00000000
        /*0040*/ 	.short	0x0000
        /*0042*/ 	.short	0x0000
        /*0044*/ 	.byte	0x00, 0xf5, 0x21, 0x00


	//----- nvinfo : EIATTR_SPARSE_MMA_MASK
	.align		4
.L_67:
        /*0048*/ 	.byte	0x03, 0x50
        /*004a*/ 	.short	0x0000


	//----- nvinfo : EIATTR_MAXREG_COUNT
	.align		4
        /*004c*/ 	.byte	0x03, 0x1b
        /*004e*/ 	.short	0x00ff


	//----- nvinfo : EIATTR_NUM_BARRIERS
	.align		4
        /*0050*/ 	.byte	0x02, 0x4c
        /*0052*/ 	.byte	0x01
	.zero		1


	//----- nvinfo : EIATTR_MERCURY_ISA_VERSION
	.align		4
        /*0054*/ 	.byte	0x03, 0x5f
        /*0056*/ 	.short	0x0101


	//----- nvinfo : EIATTR_VRC_CTA_INIT_COUNT
	.align		4
        /*0058*/ 	.byte	0x02, 0x4a
	.zero		1
	.zero		1


	//----- nvinfo : EIATTR_EXIT_INSTR_OFFSETS
	.align		4
        /*005c*/ 	.byte	0x04, 0x1c
        /*005e*/ 	.short	(.L_69 - .L_68)


	//   ....[0]....
.L_68:
        /*0060*/ 	.word	0x00000120


	//   ....[1]....
        /*0064*/ 	.word	0x000009f0


	//   ....[2]....
        /*0068*/ 	.word	0x00000cd0


	//----- nvinfo : EIATTR_CRS_STACK_SIZE
	.align		4
.L_69:
        /*006c*/ 	.byte	0x04, 0x1e
        /*006e*/ 	.short	(.L_71 - .L_70)
.L_70:
        /*0070*/ 	.word	0x00000000


	//----- nvinfo : EIATTR_CBANK_PARAM_SIZE
	.align		4
.L_71:
        /*0074*/ 	.byte	0x03, 0x19
        /*0076*/ 	.short	0x0018


	//----- nvinfo : EIATTR_PARAM_CBANK
	.align		4
        /*0078*/ 	.byte	0x04, 0x0a
        /*007a*/ 	.short	(.L_73 - .L_72)
	.align		4
.L_72:
        /*007c*/ 	.word	index@(.nv.constant0._Z20double_buffer_kernelPKfPfii)
        /*0080*/ 	.short	0x0380
        /*0082*/ 	.short	0x0018


	//----- nvinfo : EIATTR_SW_WAR
	.align		4
.L_73:
        /*0084*/ 	.byte	0x04, 0x36
        /*0086*/ 	.short	(.L_75 - .L_74)
.L_74:
        /*0088*/ 	.word	0x00000008
.L_75:


//--------------------- .nv.info._Z11naive_tiledPKfPfi --------------------------
	.section	.nv.info._Z11naive_tiledPKfPfi,"",@"SHT_CUDA_INFO"
	.sectionflags	@""
	.align	4


	//----- nvinfo : EIATTR_CUDA_API_VERSION
	.align		4
        /*0000*/ 	.byte	0x04, 0x37
        /*0002*/ 	.short	(.L_77 - .L_76)
.L_76:
        /*0004*/ 	.word	0x00000082


	//----- nvinfo : EIATTR_KPARAM_INFO
	.align		4
.L_77:
        /*0008*/ 	.byte	0x04, 0x17
        /*000a*/ 	.short	(.L_79 - .L_78)
.L_78:
        /*000c*/ 	.word	0x00000000
        /*0010*/ 	.short	0x0002
        /*0012*/ 	.short	0x0010
        /*0014*/ 	.byte	0x00, 0xf0, 0x11, 0x00


	//----- nvinfo : EIATTR_KPARAM_INFO
	.align		4
.L_79:
        /*0018*/ 	.byte	0x04, 0x17
        /*001a*/ 	.short	(.L_81 - .L_80)
.L_80:
        /*001c*/ 	.word	0x00000000
        /*0020*/ 	.short	0x0001
        /*0022*/ 	.short	0x0008
        /*0024*/ 	.byte	0x00, 0xf5, 0x21, 0x00


	//----- nvinfo : EIATTR_KPARAM_INFO
	.align		4
.L_81:
        /*0028*/ 	.byte	0x04, 0x17
        /*002a*/ 	.short	(.L_83 - .L_82)
.L_82:
        /*002c*/ 	.word	0x00000000
        /*0030*/ 	.short	0x0000
        /*0032*/ 	.short	0x0000
        /*0034*/ 	.byte	0x00, 0xf5, 0x21, 0x00


	//----- nvinfo : EIATTR_SPARSE_MMA_MASK
	.align		4
.L_83:
        /*0038*/ 	.byte	0x03, 0x50
        /*003a*/ 	.short	0x0000


	//----- nvinfo : EIATTR_MAXREG_COUNT
	.align		4
        /*003c*/ 	.byte	0x03, 0x1b
        /*003e*/ 	.short	0x00ff


	//----- nvinfo : EIATTR_NUM_BARRIERS
	.align		4
        /*0040*/ 	.byte	0x02, 0x4c
        /*0042*/ 	.byte	0x01
	.zero		1


	//----- nvinfo : EIATTR_MERCURY_ISA_VERSION
	.align		4
        /*0044*/ 	.byte	0x03, 0x5f
        /*0046*/ 	.short	0x0101


	//----- nvinfo : EIATTR_VRC_CTA_INIT_COUNT
	.align		4
        /*0048*/ 	.byte	0x02, 0x4a
	.zero		1
	.zero		1


	//----- nvinfo : EIATTR_EXIT_INSTR_OFFSETS
	.align		4
        /*004c*/ 	.byte	0x04, 0x1c
        /*004e*/ 	.short	(.L_85 - .L_84)


	//   ....[0]....
.L_84:
        /*0050*/ 	.word	0x00000070


	//   ....[1]....
        /*0054*/ 	.word	0x00000210


	//----- nvinfo : EIATTR_CBANK_PARAM_SIZE
	.align		4
.L_85:
        /*0058*/ 	.byte	0x03, 0x19
        /*005a*/ 	.short	0x0014


	//----- nvinfo : EIATTR_PARAM_CBANK
	.align		4
        /*005c*/ 	.byte	0x04, 0x0a
        /*005e*/ 	.short	(.L_87 - .L_86)
	.align		4
.L_86:
        /*0060*/ 	.word	index@(.nv.constant0._Z11naive_tiledPKfPfi)
        /*0064*/ 	.short	0x0380
        /*0066*/ 	.short	0x0014


	//----- nvinfo : EIATTR_SW_WAR
	.align		4
.L_87:
        /*0068*/ 	.byte	0x04, 0x36
        /*006a*/ 	.short	(.L_89 - .L_88)
.L_88:
        /*006c*/ 	.word	0x00000008
.L_89:


//--------------------- .nv.callgraph             --------------------------
	.section	.nv.callgraph,"",@"SHT_CUDA_CALLGRAPH"
	.align	4
	.sectionentsize	8
	.align		4
        /*0000*/ 	.word	0x00000000
	.align		4
        /*0004*/ 	.word	0xffffffff
	.align		4
        /*0008*/ 	.word	0x00000000
	.align		4
        /*000c*/ 	.word	0xfffffffe
	.align		4
        /*0010*/ 	.word	0x00000000
	.align		4
        /*0014*/ 	.word	0xfffffffd
	.align		4
        /*0018*/ 	.word	0x00000000
	.align		4
        /*001c*/ 	.word	0xfffffffc


//--------------------- .text._Z15prefetch_kernelPKfPfi --------------------------
	.section	.text._Z15prefetch_kernelPKfPfi,"ax",@progbits
	.align	128
        .global         _Z15prefetch_kernelPKfPfi
        .type           _Z15prefetch_kernelPKfPfi,@function
        .size           _Z15prefetch_kernelPKfPfi,(.L_x_38 - _Z15prefetch_kernelPKfPfi)
        .other          _Z15prefetch_kernelPKfPfi,@"STO_CUDA_ENTRY STV_DEFAULT"
_Z15prefetch_kernelPKfPfi:
.text._Z15prefetch_kernelPKfPfi:
[----:B------:R-:W-:Y:S01]  /*0000*/  LDC R1, c[0x0][0x37c] ;  /* 0x0000df00ff017b82 */ /* 0x000fe20000000800 */
[----:B------:R-:W0:Y:S07]  /*0010*/  S2R R5, SR_TID.X ;  /* 0x0000000000057919 */ /* 0x000e2e0000002100 */
[----:B------:R-:W0:Y:S01]  /*0020*/  S2UR UR4, SR_CTAID.X ;  /* 0x00000000000479c3 */ /* 0x000e220000002500 */
[----:B------:R-:W1:Y:S01]  /*0030*/  LDCU UR7, c[0x0][0x390] ;  /* 0x00007200ff0777ac */ /* 0x000e620008000800 */
[----:B------:R-:W-:Y:S01]  /*0040*/  BSSY.RECONVERGENT B0, `(.L_x_0) ;  /* 0x000000d000007945 */ /* 0x000fe20003800200 */
[----:B------:R-:W-:-:S05]  /*0050*/  HFMA2 R4, -RZ, RZ, 0, 0 ;  /* 0x00000000ff047431 */ /* 0x000fca00000001ff */
[----:B------:R-:W0:Y:S01]  /*0060*/  LDC R0, c[0x0][0x360] ;  /* 0x0000d800ff007b82 */ /* 0x000e220000000800 */
[----:B------:R-:W2:Y:S01]  /*0070*/  LDCU UR6, c[0x0][0x370] ;  /* 0x00006e00ff0677ac */ /* 0x000ea20008000800 */
[C---:B0-----:R-:W-:Y:S01]  /*0080*/  IMAD R5, R0.reuse, UR4, R5 ;  /* 0x0000000400057c24 */ /* 0x041fe2000f8e0205 */
[----:B------:R-:W0:Y:S01]  /*0090*/  LDCU.64 UR4, c[0x0][0x358] ;  /* 0x00006b00ff0477ac */ /* 0x000e220008000a00 */
[----:B--2---:R-:W-:-:S03]  /*00a0*/  IMAD R0, R0, UR6, RZ ;  /* 0x0000000600007c24 */ /* 0x004fc6000f8e02ff */
[C---:B-1----:R-:W-:Y:S02]  /*00b0*/  ISETP.GE.AND P0, PT, R5.reuse, UR7, PT ;  /* 0x0000000705007c0c */ /* 0x042fe4000bf06270 */
[----:B------:R-:W-:-:S11]  /*00c0*/  ISETP.GE.AND P1, PT, R5, UR7, PT ;  /* 0x0000000705007c0c */ /* 0x000fd6000bf26270 */
[----:B------:R-:W-:Y:S05]  /*00d0*/  @P0 BRA `(.L_x_1) ;  /* 0x00000000000c0947 */ /* 0x000fea0003800000 */
[----:B------:R-:W1:Y:S02]  /*00e0*/  LDC.64 R2, c[0x0][0x380] ;  /* 0x0000e000ff027b82 */ /* 0x000e640000000a00 */
[----:B-1----:R-:W-:-:S05]  /*00f0*/  IMAD.WIDE R2, R5, 0x4, R2 ;  /* 0x0000000405027825 */ /* 0x002fca00078e0202 */
[----:B0-----:R1:W5:Y:S02]  /*0100*/  LDG.E R4, desc[UR4][R2.64] ;  /* 0x0000000402047981 */ /* 0x001364000c1e1900 */
.L_x_1:
[----:B0-----:R-:W-:Y:S05]  /*0110*/  BSYNC.RECONVERGENT B0 ;  /* 0x0000000000007941 */ /* 0x001fea0003800200 */
.L_x_0:
[----:B------:R-:W-:Y:S05]  /*0120*/  @P1 EXIT ;  /* 0x000000000000194d */ /* 0x000fea0003800000 */
[----:B------:R-:W0:Y:S01]  /*0130*/  I2F.U32.RP R8, R0 ;  /* 0x0000000000087306 */ /* 0x000e220000209000 */
[----:B------:R-:W-:Y:S01]  /*0140*/  IADD3 R10, PT, PT, R0, R5, RZ ;  /* 0x00000005000a7210 */ /* 0x000fe20007ffe0ff */
[----:B------:R-:W2:Y:S01]  /*0150*/  LDCU UR6, c[0x0][0x390] ;  /* 0x00007200ff0677ac */ /* 0x000ea20008000800 */
[----:B------:R-:W-:Y:S01]  /*0160*/  IADD3 R9, PT, PT, RZ, -R0, RZ ;  /* 0x80000000ff097210 */ /* 0x000fe20007ffe0ff */
[----:B------:R-:W-:Y:S01]  /*0170*/  BSSY.RECONVERGENT B0, `(.L_x_2) ;  /* 0x0000039000007945 */ /* 0x000fe20003800200 */
[C---:B------:R-:W-:Y:S02]  /*0180*/  ISETP.GE.AND P0, PT, R10.reuse, UR7, PT ;  /* 0x000000070a007c0c */ /* 0x040fe4000bf06270 */
[----:B------:R-:W-:Y:S01]  /*0190*/  VIMNMX R7, PT, PT, R10, UR7, !PT ;  /* 0x000000070a077c48 */ /* 0x000fe2000ffe0100 */
[----:B------:R-:W3:Y:S01]  /*01a0*/  LDCU UR7, c[0x0][0x390] ;  /* 0x00007200ff0777ac */ /* 0x000ee20008000800 */
[----:B------:R-:W-:Y:S02]  /*01b0*/  SEL R6, RZ, 0x1, P0 ;  /* 0x00000001ff067807 */ /* 0x000fe40000000000 */
[----:B------:R-:W-:-:S02]  /*01c0*/  ISETP.NE.U32.AND P2, PT, R0, RZ, PT ;  /* 0x000000ff0000720c */ /* 0x000fc40003f45070 */
[----:B------:R-:W-:Y:S01]  /*01d0*/  IADD3 R7, PT, PT, R7, -R10, -R6 ;  /* 0x8000000a07077210 */ /* 0x000fe20007ffe806 */
[----:B0-----:R-:W1:Y:S02]  /*01e0*/  MUFU.RCP R8, R8 ;  /* 0x0000000800087308 */ /* 0x001e640000001000 */
[----:B-1----:R-:W-:-:S06]  /*01f0*/  IADD3 R2, PT, PT, R8, 0xffffffe, RZ ;  /* 0x0ffffffe08027810 */ /* 0x002fcc0007ffe0ff */
[----:B------:R0:W1:Y:S02]  /*0200*/  F2I.FTZ.U32.TRUNC.NTZ R3, R2 ;  /* 0x0000000200037305 */ /* 0x000064000021f000 */
[----:B0-----:R-:W-:Y:S01]  /*0210*/  MOV R2, RZ ;  /* 0x000000ff00027202 */ /* 0x001fe20000000f00 */
[----:B-1----:R-:W-:-:S04]  /*0220*/  IMAD R9, R9, R3, RZ ;  /* 0x0000000309097224 */ /* 0x002fc800078e02ff */
[----:B------:R-:W-:-:S06]  /*0230*/  IMAD.HI.U32 R8, R3, R9, R2 ;  /* 0x0000000903087227 */ /* 0x000fcc00078e0002 */
[----:B------:R-:W-:-:S05]  /*0240*/  IMAD.HI.U32 R9, R8, R7, RZ ;  /* 0x0000000708097227 */ /* 0x000fca00078e00ff */
[----:B------:R-:W-:-:S05]  /*0250*/  IADD3 R2, PT, PT, -R9, RZ, RZ ;  /* 0x000000ff09027210 */ /* 0x000fca0007ffe1ff */
[----:B------:R-:W-:Y:S02]  /*0260*/  IMAD R7, R0, R2, R7 ;  /* 0x0000000200077224 */ /* 0x000fe400078e0207 */
[----:B------:R-:W0:Y:S03]  /*0270*/  LDC.64 R2, c[0x0][0x388] ;  /* 0x0000e200ff027b82 */ /* 0x000e260000000a00 */
[----:B------:R-:W-:-:S13]  /*0280*/  ISETP.GE.U32.AND P0, PT, R7, R0, PT ;  /* 0x000000000700720c */ /* 0x000fda0003f06070 */
[----:B------:R-:W-:Y:S02]  /*0290*/  @P0 IADD3 R7, PT, PT, -R0, R7, RZ ;  /* 0x0000000700070210 */ /* 0x000fe40007ffe1ff */
[----:B------:R-:W-:Y:S02]  /*02a0*/  @P0 IADD3 R9, PT, PT, R9, 0x1, RZ ;  /* 0x0000000109090810 */ /* 0x000fe40007ffe0ff */
[----:B------:R-:W-:-:S13]  /*02b0*/  ISETP.GE.U32.AND P1, PT, R7, R0, PT ;  /* 0x000000000700720c */ /* 0x000fda0003f26070 */
[----:B------:R-:W-:Y:S02]  /*02c0*/  @P1 IADD3 R9, PT, PT, R9, 0x1, RZ ;  /* 0x0000000109091810 */ /* 0x000fe40007ffe0ff */
[----:B------:R-:W-:-:S04]  /*02d0*/  @!P2 LOP3.LUT R9, RZ, R0, RZ, 0x33, !PT ;  /* 0x00000000ff09a212 */ /* 0x000fc800078e33ff */
[----:B------:R-:W-:-:S04]  /*02e0*/  IADD3 R11, PT, PT, R6, R9, RZ ;  /* 0x00000009060b7210 */ /* 0x000fc80007ffe0ff */
[C---:B------:R-:W-:Y:S02]  /*02f0*/  LOP3.LUT R6, R11.reuse, 0x3, RZ, 0xc0, !PT ;  /* 0x000000030b067812 */ /* 0x040fe400078ec0ff */
[----:B------:R-:W-:Y:S02]  /*0300*/  ISETP.GE.U32.AND P0, PT, R11, 0x3, PT ;  /* 0x000000030b00780c */ /* 0x000fe40003f06070 */
[----:B------:R-:W-:-:S13]  /*0310*/  ISETP.NE.AND P1, PT, R6, 0x3, PT ;  /* 0x000000030600780c */ /* 0x000fda0003f25270 */
[----:B0-23--:R-:W-:Y:S05]  /*0320*/  @!P1 BRA `(.L_x_3) ;  /* 0x0000000000749947 */ /* 0x00dfea0003800000 */
[----:B------:R-:W0:Y:S01]  /*0330*/  LDC.64 R6, c[0x0][0x380] ;  /* 0x0000e000ff067b82 */ /* 0x000e220000000a00 */
[----:B------:R-:W-:Y:S02]  /*0340*/  IADD3 R11, PT, PT, R11, 0x1, RZ ;  /* 0x000000010b0b7810 */ /* 0x000fe40007ffe0ff */
[----:B------:R-:W-:Y:S02]  /*0350*/  MOV R13, R10 ;  /* 0x0000000a000d7202 */ /* 0x000fe40000000f00 */
[----:B------:R-:W-:Y:S02]  /*0360*/  LOP3.LUT R11, R11, 0x3, RZ, 0xc0, !PT ;  /* 0x000000030b0b7812 */ /* 0x000fe400078ec0ff */
[----:B-----5:R-:W-:Y:S01]  /*0370*/  MOV R14, R4 ;  /* 0x00000004000e7202 */ /* 0x020fe20000000f00 */
[----:B------:R-:W1:Y:S01]  /*0380*/  LDC.64 R8, c[0x0][0x388] ;  /* 0x0000e200ff087b82 */ /* 0x000e620000000a00 */
[----:B------:R-:W-:-:S07]  /*0390*/  IADD3 R12, PT, PT, -R11, RZ, RZ ;  /* 0x000000ff0b0c7210 */ /* 0x000fce0007ffe1ff */
.L_x_4:
[C---:B------:R-:W-:Y:S01]  /*03a0*/  ISETP.GE.AND P1, PT, R13.reuse, UR6, PT ;  /* 0x000000060d007c0c */ /* 0x040fe2000bf26270 */
[----:B0-----:R-:W-:-:S12]  /*03b0*/  IMAD.WIDE R10, R13, 0x4, R6 ;  /* 0x000000040d0a7825 */ /* 0x001fd800078e0206 */
[----:B------:R1:W2:Y:S01]  /*03c0*/  @!P1 LDG.E R4, desc[UR4][R10.64] ;  /* 0x000000040a049981 */ /* 0x0002a2000c1e1900 */
[----:B------:R-:W-:Y:S01]  /*03d0*/  HFMA2 R15, -RZ, RZ, 1.8759765625, 7.6796875 ;  /* 0x3f8147aeff0f7431 */ /* 0x000fe200000001ff */
[----:B------:R-:W-:Y:S02]  /*03e0*/  IADD3 R12, PT, PT, R12, 0x1, RZ ;  /* 0x000000010c0c7810 */ /* 0x000fe40007ffe0ff */
[----:B------:R-:W-:Y:S02]  /*03f0*/  IADD3 R13, PT, PT, R0, R13, RZ ;  /* 0x0000000d000d7210 */ /* 0x000fe40007ffe0ff */
[----:B------:R-:W-:Y:S01]  /*0400*/  ISETP.NE.AND P1, PT, R12, RZ, PT ;  /* 0x000000ff0c00720c */ /* 0x000fe20003f25270 */
[----:B-1----:R-:W-:-:S04]  /*0410*/  IMAD.WIDE R10, R5, 0x4, R8 ;  /* 0x00000004050a7825 */ /* 0x002fc800078e0208 */
[----:B------:R-:W-:Y:S01]  /*0420*/  FFMA R14, R14, R15, 0.0099999997764825820923 ;  /* 0x3c23d70a0e0e7423 */ /* 0x000fe2000000000f */
[----:B------:R-:W-:-:S03]  /*0430*/  IADD3 R5, PT, PT, R0, R5, RZ ;  /* 0x0000000500057210 */ /* 0x000fc60007ffe0ff */
[----:B------:R-:W-:-:S04]  /*0440*/  FFMA R14, R14, R15, 0.0099999997764825820923 ;  /* 0x3c23d70a0e0e7423 */ /* 0x000fc8000000000f */
[----:B------:R-:W-:-:S04]  /*0450*/  FFMA R14, R14, R15, 0.0099999997764825820923 ;  /* 0x3c23d70a0e0e7423 */ /* 0x000fc8000000000f */
[----:B------:R-:W-:-:S04]  /*0460*/  FFMA R14, R14, R15, 0.0099999997764825820923 ;  /* 0x3c23d70a0e0e7423 */ /* 0x000fc8000000000f */
[----:B------:R-:W-:-:S04]  /*0470*/  FFMA R14, R14, R15, 0.0099999997764825820923 ;  /* 0x3c23d70a0e0e7423 */ /* 0x000fc8000000000f */
[----:B------:R-:W-:-:S04]  /*0480*/  FFMA R14, R14, R15, 0.0099999997764825820923 ;  /* 0x3c23d70a0e0e7423 */ /* 0x000fc8000000000f */
[----:B------:R-:W-:-:S04]  /*0490*/  FFMA R14, R14, R15, 0.0099999997764825820923 ;  /* 0x3c23d70a0e0e7423 */ /* 0x000fc8000000000f */
[----:B------:R-:W-:-:S04]  /*04a0*/  FFMA R14, R14, R15, 0.0099999997764825820923 ;  /* 0x3c23d70a0e0e7423 */ /* 0x000fc8000000000f */
[----:B------:R-:W-:-:S04]  /*04b0*/  FFMA R14, R14, R15, 0.0099999997764825820923 ;  /* 0x3c23d70a0e0e7423 */ /* 0x000fc8000000000f */
[----:B------:R-:W-:-:S05]  /*04c0*/  FFMA R15, R14, R15, 0.0099999997764825820923 ;  /* 0x3c23d70a0e0f7423 */ /* 0x000fca000000000f */
[----:B------:R3:W-:Y:S01]  /*04d0*/  STG.E desc[UR4][R10.64], R15 ;  /* 0x0000000f0a007986 */ /* 0x0007e2000c101904 */
[----:B--2---:R-:W-:Y:S01]  /*04e0*/  MOV R14, R4 ;  /* 0x00000004000e7202 */ /* 0x004fe20000000f00 */
[----:B---3--:R-:W-:Y:S06]  /*04f0*/  @P1 BRA `(.L_x_4) ;  /* 0xfffffffc00a81947 */ /* 0x008fec000383ffff */
.L_x_3:
[----:B------:R-:W-:Y:S05]  /*0500*/  BSYNC.RECONVERGENT B0 ;  /* 0x0000000000007941 */ /* 0x000fea0003800200 */
.L_x_2:
[----:B------:R-:W-:Y:S05]  /*0510*/  @!P0 EXIT ;  /* 0x000000000000894d */ /* 0x000fea0003800000 */
.L_x_5:
[----:B0-----:R-:W-:Y:S02]  /*0520*/  IADD3 R7, PT, PT, R0, R5, RZ ;  /* 0x0000000500077210 */ /* 0x001fe40007ffe0ff */
[----:B-----5:R-:W-:Y:S02]  /*0530*/  MOV R6, R4 ;  /* 0x0000000400067202 */ /* 0x020fe40000000f00 */
[----:B------:R-:W-:-:S13]  /*0540*/  ISETP.GE.AND P0, PT, R7, UR7, PT ;  /* 0x0000000707007c0c */ /* 0x000fda000bf06270 */
[----:B------:R-:W0:Y:S02]  /*0550*/  @!P0 LDC.64 R10, c[0x0][0x380] ;  /* 0x0000e000ff0a8b82 */ /* 0x000e240000000a00 */
[----:B0-----:R-:W-:-:S05]  /*0560*/  @!P0 IMAD.WIDE R10, R7, 0x4, R10 ;  /* 0x00000004070a8825 */ /* 0x001fca00078e020a */
[----:B------:R0:W2:Y:S01]  /*0570*/  @!P0 LDG.E R6, desc[UR4][R10.64] ;  /* 0x000000040a068981 */ /* 0x0000a2000c1e1900 */
[----:B------:R-:W-:Y:S01]  /*0580*/  IADD3 R13, PT, PT, R0, R7, RZ ;  /* 0x00000007000d7210 */ /* 0x000fe20007ffe0ff */
[----:B------:R-:W-:-:S03]  /*0590*/  HFMA2 R7, -RZ, RZ, 1.8759765625, 7.6796875 ;  /* 0x3f8147aeff077431 */ /* 0x000fc600000001ff */
[----:B------:R-:W-:Y:S02]  /*05a0*/  ISETP.GE.AND P0, PT, R13, UR7, PT ;  /* 0x000000070d007c0c */ /* 0x000fe4000bf06270 */
[----:B------:R-:W-:-:S04]  /*05b0*/  FFMA R4, R4, R7, 0.0099999997764825820923 ;  /* 0x3c23d70a04047423 */ /* 0x000fc80000000007 */
[----:B------:R-:W-:-:S07]  /*05c0*/  FFMA R4, R4, R7, 0.0099999997764825820923 ;  /* 0x3c23d70a04047423 */ /* 0x000fce0000000007 */
[----:B------:R-:W1:Y:S01]  /*05d0*/  @!P0 LDC.64 R8, c[0x0][0x380] ;  /* 0x0000e000ff088b82 */ /* 0x000e620000000a00 */
[----:B------:R-:W-:-:S04]  /*05e0*/  FFMA R4, R4, R7, 0.0099999997764825820923 ;  /* 0x3c23d70a04047423 */ /* 0x000fc80000000007 */
[----:B------:R-:W-:-:S04]  /*05f0*/  FFMA R4, R4, R7, 0.0099999997764825820923 ;  /* 0x3c23d70a04047423 */ /* 0x000fc80000000007 */
[----:B------:R-:W-:-:S04]  /*0600*/  FFMA R4, R4, R7, 0.0099999997764825820923 ;  /* 0x3c23d70a04047423 */ /* 0x000fc80000000007 */
[----:B------:R-:W-:-:S04]  /*0610*/  FFMA R4, R4, R7, 0.0099999997764825820923 ;  /* 0x3c23d70a04047423 */ /* 0x000fc80000000007 */
[----:B------:R-:W-:-:S04]  /*0620*/  FFMA R4, R4, R7, 0.0099999997764825820923 ;  /* 0x3c23d70a04047423 */ /* 0x000fc80000000007 */
[----:B------:R-:W-:Y:S01]  /*0630*/  FFMA R4, R4, R7, 0.0099999997764825820923 ;  /* 0x3c23d70a04047423 */ /* 0x000fe20000000007 */
[----:B-1----:R-:W-:-:S04]  /*0640*/  @!P0 IMAD.WIDE R8, R13, 0x4, R8 ;  /* 0x000000040d088825 */ /* 0x002fc800078e0208 */
[----:B0-----:R-:W-:Y:S01]  /*0650*/  FFMA R10, R4, R7, 0.0099999997764825820923 ;  /* 0x3c23d70a040a7423 */ /* 0x001fe20000000007 */
[----:B------:R-:W-:-:S04]  /*0660*/  IMAD.WIDE R4, R5, 0x4, R2 ;  /* 0x0000000405047825 */ /* 0x000fc800078e0202 */
[----:B------:R-:W-:-:S05]  /*0670*/  FFMA R11, R10, R7, 0.0099999997764825820923 ;  /* 0x3c23d70a0a0b7423 */ /* 0x000fca0000000007 */
[----:B------:R0:W-:Y:S01]  /*0680*/  STG.E desc[UR4][R4.64], R11 ;  /* 0x0000000b04007986 */ /* 0x0001e2000c101904 */
[----:B--2---:R-:W-:-:S06]  /*0690*/  MOV R10, R6 ;  /* 0x00000006000a7202 */ /* 0x004fcc0000000f00 */
[----:B------:R1:W2:Y:S01]  /*06a0*/  @!P0 LDG.E R10, desc[UR4][R8.64] ;  /* 0x00000004080a8981 */ /* 0x0002a2000c1e1900 */
[----:B------:R-:W-:Y:S01]  /*06b0*/  IADD3 R17, PT, PT, R0, R13, RZ ;  /* 0x0000000d00117210 */ /* 0x000fe20007ffe0ff */
[----:B------:R-:W-:-:S03]  /*06c0*/  FFMA R6, R6, R7, 0.0099999997764825820923 ;  /* 0x3c23d70a06067423 */ /* 0x000fc60000000007 */
[----:B------:R-:W-:Y:S01]  /*06d0*/  ISETP.GE.AND P0, PT, R17, UR7, PT ;  /* 0x0000000711007c0c */ /* 0x000fe2000bf06270 */
[----:B------:R-:W-:-:S04]  /*06e0*/  FFMA R6, R6, R7, 0.0099999997764825820923 ;  /* 0x3c23d70a06067423 */ /* 0x000fc80000000007 */
[----:B------:R-:W-:Y:S01]  /*06f0*/  FFMA R6, R6, R7, 0.0099999997764825820923 ;  /* 0x3c23d70a06067423 */ /* 0x000fe20000000007 */
[----:B-1----:R-:W-:-:S04]  /*0700*/  IMAD.WIDE R8, R0, 0x4, R4 ;  /* 0x0000000400087825 */ /* 0x002fc800078e0204 */
[----:B------:R-:W-:-:S03]  /*0710*/  FFMA R6, R6, R7, 0.0099999997764825820923 ;  /* 0x3c23d70a06067423 */ /* 0x000fc60000000007 */
        /* <DEDUP_REMOVED lines=8> */
[----:B------:R1:W-:Y:S01]  /*07a0*/  STG.E desc[UR4][R8.64], R15 ;  /* 0x0000000f08007986 */ /* 0x0003e2000c101904 */
[----:B--2---:R-:W-:-:S06]  /*07b0*/  MOV R6, R10 ;  /* 0x0000000a00067202 */ /* 0x004fcc0000000f00 */
[----:B------:R2:W3:Y:S01]  /*07c0*/  @!P0 LDG.E R6, desc[UR4][R12.64] ;  /* 0x000000040c068981 */ /* 0x0004e2000c1e1900 */
[----:B0-----:R-:W-:Y:S01]  /*07d0*/  FFMA R4, R10, R7, 0.0099999997764825820923 ;  /* 0x3c23d70a0a047423 */ /* 0x001fe20000000007 */
[C---:B------:R-:W-:Y:S01]  /*07e0*/  IADD3 R5, PT, PT, R0.reuse, R17, RZ ;  /* 0x0000001100057210 */ /* 0x040fe20007ffe0ff */
[----:B-1----:R-:W-:-:S04]  /*07f0*/  IMAD.WIDE R8, R0, 0x4, R8 ;  /* 0x0000000400087825 */ /* 0x002fc800078e0208 */
[----:B------:R-:W-:Y:S01]  /*0800*/  FFMA R4, R4, R7, 0.0099999997764825820923 ;  /* 0x3c23d70a04047423 */ /* 0x000fe20000000007 */
[----:B------:R-:W-:-:S03]  /*0810*/  ISETP.GE.AND P0, PT, R5, UR7, PT ;  /* 0x0000000705007c0c */ /* 0x000fc6000bf06270 */
[----:B------:R-:W-:-:S04]  /*0820*/  FFMA R4, R4, R7, 0.0099999997764825820923 ;  /* 0x3c23d70a04047423 */ /* 0x000fc80000000007 */
[----:B------:R-:W-:-:S04]  /*0830*/  FFMA R4, R4, R7, 0.0099999997764825820923 ;  /* 0x3c23d70a04047423 */ /* 0x000fc80000000007 */
[-C--:B------:R-:W-:Y:S02]  /*0840*/  FFMA R4, R4, R7.reuse, 0.0099999997764825820923 ;  /* 0x3c23d70a04047423 */ /* 0x080fe40000000007 */
[----:B------:R-:W0:Y:S02]  /*0850*/  @!P0 LDC.64 R10, c[0x0][0x380] ;  /* 0x0000e000ff0a8b82 */ /* 0x000e240000000a00 */
[----:B------:R-:W-:-:S04]  /*0860*/  FFMA R4, R4, R7, 0.0099999997764825820923 ;  /* 0x3c23d70a04047423 */ /* 0x000fc80000000007 */
[----:B------:R-:W-:-:S04]  /*0870*/  FFMA R4, R4, R7, 0.0099999997764825820923 ;  /* 0x3c23d70a04047423 */ /* 0x000fc80000000007 */
[----:B------:R-:W-:-:S04]  /*0880*/  FFMA R4, R4, R7, 0.0099999997764825820923 ;  /* 0x3c23d70a04047423 */ /* 0x000fc80000000007 */
[----:B------:R-:W-:-:S04]  /*0890*/  FFMA R4, R4, R7, 0.0099999997764825820923 ;  /* 0x3c23d70a04047423 */ /* 0x000fc80000000007 */
[----:B--2---:R-:W-:-:S05]  /*08a0*/  FFMA R13, R4, R7, 0.0099999997764825820923 ;  /* 0x3c23d70a040d7423 */ /* 0x004fca0000000007 */
[----:B------:R1:W-:Y:S01]  /*08b0*/  STG.E desc[UR4][R8.64], R13 ;  /* 0x0000000d08007986 */ /* 0x0003e2000c101904 */
[----:B0-----:R-:W-:-:S04]  /*08c0*/  @!P0 IMAD.WIDE R10, R5, 0x4, R10 ;  /* 0x00000004050a8825 */ /* 0x001fc800078e020a */
[----:B-1----:R-:W-:Y:S01]  /*08d0*/  IMAD.WIDE R8, R0, 0x4, R8 ;  /* 0x0000000400087825 */ /* 0x002fe200078e0208 */
[----:B---3--:R-:W-:-:S03]  /*08e0*/  MOV R4, R6 ;  /* 0x0000000600047202 */ /* 0x008fc60000000f00 */
[----:B------:R-:W-:-:S04]  /*08f0*/  FFMA R6, R6, R7, 0.0099999997764825820923 ;  /* 0x3c23d70a06067423 */ /* 0x000fc80000000007 */
[-C--:B------:R-:W-:Y:S01]  /*0900*/  FFMA R6, R6, R7.reuse, 0.0099999997764825820923 ;  /* 0x3c23d70a06067423 */ /* 0x080fe20000000007 */
[----:B------:R0:W5:Y:S01]  /*0910*/  @!P0 LDG.E R4, desc[UR4][R10.64] ;  /* 0x000000040a048981 */ /* 0x000162000c1e1900 */
[----:B------:R-:W-:Y:S02]  /*0920*/  ISETP.GE.AND P0, PT, R5, UR7, PT ;  /* 0x0000000705007c0c */ /* 0x000fe4000bf06270 */
        /* <DEDUP_REMOVED lines=9> */
[----:B------:R-:W-:Y:S05]  /*09c0*/  @!P0 BRA `(.L_x_5) ;  /* 0xfffffff800d48947 */ /* 0x000fea000383ffff */
[----:B------:R-:W-:Y:S05]  /*09d0*/  EXIT ;  /* 0x000000000000794d */ /* 0x000fea0003800000 */
.L_x_6:
[----:B------:R-:W-:-:S00]  /*09e0*/  BRA `(.L_x_6) ;  /* 0xfffffffc00fc7947 */ /* 0x000fc0000383ffff */
[----:B------:R-:W-:-:S00]  /*09f0*/  NOP ;  /* 0x0000000000007918 */ /* 0x000fc00000000000 */
        /* <DEDUP_REMOVED lines=8> */
.L_x_38:


//--------------------- .text._Z17async_copy_kernelPKfPfii --------------------------
	.section	.text._Z17async_copy_kernelPKfPfii,"ax",@progbits
	.align	128
        .global         _Z17async_copy_kernelPKfPfii
        .type           _Z17async_copy_kernelPKfPfii,@function
        .size           _Z17async_copy_kernelPKfPfii,(.L_x_39 - _Z17async_copy_kernelPKfPfii)
        .other          _Z17async_copy_kernelPKfPfii,@"STO_CUDA_ENTRY STV_DEFAULT"
_Z17async_copy_kernelPKfPfii:
.text._Z17async_copy_kernelPKfPfii:
[----:B------:R-:W-:Y:S01]  /*0000*/  LDC R1, c[0x0][0x37c] ;  /* 0x0000df00ff017b82 */ /* 0x000fe20000000800 */
[----:B------:R-:W1:Y:S07]  /*0010*/  S2R R0, SR_TID.X ;  /* 0x0000000000007919 */ /* 0x000e6e0000002100 */
[----:B------:R-:W2:Y:S01]  /*0020*/  S2UR UR8, SR_CTAID.X ;  /* 0x00000000000879c3 */ /* 0x000ea20000002500 */
[----:B------:R-:W-:Y:S01]  /*0030*/  UMOV UR4, 0x400 ;  /* 0x0000040000047882 */ /* 0x000fe20000000000 */
[----:B------:R-:W3:Y:S01]  /*0040*/  LDCU.64 UR6, c[0x0][0x358] ;  /* 0x00006b00ff0677ac */ /* 0x000ee20008000a00 */
[----:B------:R-:W-:Y:S05]  /*0050*/  BSSY.RECONVERGENT B0, `(.L_x_7) ;  /* 0x0000011000007945 */ /* 0x000fea0003800200 */
[----:B------:R-:W2:Y:S08]  /*0060*/  LDC R3, c[0x0][0x360] ;  /* 0x0000d800ff037b82 */ /* 0x000eb00000000800 */
[----:B------:R-:W1:Y:S08]  /*0070*/  LDC.64 R6, c[0x0][0x390] ;  /* 0x0000e400ff067b82 */ /* 0x000e700000000a00 */
[----:B------:R-:W4:Y:S01]  /*0080*/  S2UR UR5, SR_CgaCtaId ;  /* 0x00000000000579c3 */ /* 0x000f220000008800 */
[----:B--2---:R-:W-:-:S04]  /*0090*/  IMAD R5, R3, UR8, RZ ;  /* 0x0000000803057c24 */ /* 0x004fc8000f8e02ff */
[----:B-1----:R-:W-:Y:S01]  /*00a0*/  IMAD R5, R5, R7, R0 ;  /* 0x0000000705057224 */ /* 0x002fe200078e0200 */
[----:B------:R-:W-:-:S04]  /*00b0*/  ISETP.GE.AND P1, PT, R7, 0x1, PT ;  /* 0x000000010700780c */ /* 0x000fc80003f26270 */
[----:B------:R-:W-:Y:S01]  /*00c0*/  ISETP.GE.AND P0, PT, R5, R6, PT ;  /* 0x000000060500720c */ /* 0x000fe20003f06270 */
[----:B----4-:R-:W-:-:S06]  /*00d0*/  ULEA UR4, UR5, UR4, 0x18 ;  /* 0x0000000405047291 */ /* 0x010fcc000f8ec0ff */
[----:B------:R-:W-:-:S06]  /*00e0*/  LEA R4, R0, UR4, 0x2 ;  /* 0x0000000400047c11 */ /* 0x000fcc000f8e10ff */
[----:B---3--:R-:W-:Y:S05]  /*00f0*/  @P0 BRA `(.L_x_8) ;  /* 0x0000000000180947 */ /* 0x008fea0003800000 */
[----:B------:R-:W1:Y:S02]  /*0100*/  LDC.64 R8, c[0x0][0x380] ;  /* 0x0000e000ff087b82 */ /* 0x000e640000000a00 */
[----:B-1----:R-:W-:-:S05]  /*0110*/  IMAD.WIDE R8, R5, 0x4, R8 ;  /* 0x0000000405087825 */ /* 0x002fca00078e0208 */
[----:B------:R-:W-:Y:S01]  /*0120*/  @!PT LDS RZ, [RZ] ;  /* 0x00000000fffff984 */ /* 0x000fe20000000800 */
[----:B------:R-:W-:Y:S01]  /*0130*/  @!PT LDS RZ, [RZ] ;  /* 0x00000000fffff984 */ /* 0x000fe20000000800 */
[----:B------:R-:W-:Y:S01]  /*0140*/  @!PT LDS RZ, [RZ] ;  /* 0x00000000fffff984 */ /* 0x000fe20000000800 */
[----:B------:R1:W-:Y:S02]  /*0150*/  LDGSTS.E [R4], desc[UR6][R8.64] ;  /* 0x0000000008047fae */ /* 0x0003e4000b9a1006 */
.L_x_8:
[----:B------:R-:W-:Y:S05]  /*0160*/  BSYNC.RECONVERGENT B0 ;  /* 0x0000000000007941 */ /* 0x000fea0003800200 */
.L_x_7:
[----:B------:R-:W0:Y:S01]  /*0170*/  LDGDEPBAR ;  /* 0x00000000000079af */ /* 0x000e220000000000 */
[----:B------:R-:W-:Y:S05]  /*0180*/  @!P1 EXIT ;  /* 0x000000000000994d */ /* 0x000fea0003800000 */
[C---:B------:R-:W-:Y:S01]  /*0190*/  ISETP.GE.U32.AND P0, PT, R7.reuse, 0x4, PT ;  /* 0x000000040700780c */ /* 0x040fe20003f06070 */
[----:B-1----:R-:W-:Y:S01]  /*01a0*/  HFMA2 R8, -RZ, RZ, 0, 0 ;  /* 0x00000000ff087431 */ /* 0x002fe200000001ff */
[----:B------:R-:W-:-:S11]  /*01b0*/  LOP3.LUT R6, R7, 0x3, RZ, 0xc0, !PT ;  /* 0x0000000307067812 */ /* 0x000fd600078ec0ff */
[----:B------:R-:W-:Y:S05]  /*01c0*/  @!P0 BRA `(.L_x_9) ;  /* 0x0000000800288947 */ /* 0x000fea0003800000 */
[----:B------:R-:W1:Y:S01]  /*01d0*/  LDC.64 R12, c[0x0][0x388] ;  /* 0x0000e200ff0c7b82 */ /* 0x000e620000000a00 */
[C---:B------:R-:W-:Y:S01]  /*01e0*/  IMAD R2, R7.reuse, UR8, RZ ;  /* 0x0000000807027c24 */ /* 0x040fe2000f8e02ff */
[----:B------:R-:W-:Y:S01]  /*01f0*/  LOP3.LUT R8, R7, 0x7ffffffc, RZ, 0xc0, !PT ;  /* 0x7ffffffc07087812 */ /* 0x000fe200078ec0ff */
[----:B------:R-:W-:Y:S02]  /*0200*/  UMOV UR4, 0x2 ;  /* 0x0000000200047882 */ /* 0x000fe40000000000 */
[CC--:B------:R-:W-:Y:S01]  /*0210*/  IMAD R9, R2.reuse, R3.reuse, R3 ;  /* 0x0000000302097224 */ /* 0x0c0fe200078e0203 */
[C---:B------:R-:W-:Y:S02]  /*0220*/  IADD3 R10, PT, PT, R2.reuse, 0x2, RZ ;  /* 0x00000002020a7810 */ /* 0x040fe40007ffe0ff */
[----:B------:R-:W2:Y:S01]  /*0230*/  LDC.64 R14, c[0x0][0x390] ;  /* 0x0000e400ff0e7b82 */ /* 0x000ea20000000a00 */
[C---:B------:R-:W-:Y:S02]  /*0240*/  IADD3 R11, PT, PT, R2.reuse, 0x3, RZ ;  /* 0x00000003020b7810 */ /* 0x040fe40007ffe0ff */
[----:B------:R-:W-:Y:S01]  /*0250*/  IADD3 R7, PT, PT, R2, 0x4, RZ ;  /* 0x0000000402077810 */ /* 0x000fe20007ffe0ff */
[-CC-:B------:R-:W-:Y:S01]  /*0260*/  IMAD R10, R10, R3.reuse, R0.reuse ;  /* 0x000000030a0a7224 */ /* 0x180fe200078e0200 */
[----:B------:R-:W-:Y:S01]  /*0270*/  IADD3 R20, PT, PT, -R8, RZ, RZ ;  /* 0x000000ff08147210 */ /* 0x000fe20007ffe1ff */
[-CC-:B------:R-:W-:Y:S01]  /*0280*/  IMAD R11, R11, R3.reuse, R0.reuse ;  /* 0x000000030b0b7224 */ /* 0x180fe200078e0200 */
[----:B------:R-:W-:Y:S01]  /*0290*/  IADD3 R9, PT, PT, R9, R0, RZ ;  /* 0x0000000009097210 */ /* 0x000fe20007ffe0ff */
[----:B------:R-:W-:-:S07]  /*02a0*/  IMAD R2, R7, R3, R0 ;  /* 0x0000000307027224 */ /* 0x000fce00078e0200 */
.L_x_12:
[----:B------:R-:W-:Y:S01]  /*02b0*/  UIADD3 UR5, UPT, UPT, UR4, -0x1, URZ ;  /* 0xffffffff04057890 */ /* 0x000fe2000fffe0ff */
[-C--:B--2---:R-:W-:Y:S01]  /*02c0*/  ISETP.GE.AND P0, PT, R9, R14.reuse, PT ;  /* 0x0000000e0900720c */ /* 0x084fe20003f06270 */
[----:B------:R-:W-:Y:S01]  /*02d0*/  BSSY.RECONVERGENT B0, `(.L_x_10) ;  /* 0x0000020000007945 */ /* 0x000fe20003800200 */
[----:B------:R-:W-:Y:S02]  /*02e0*/  MOV R7, R15 ;  /* 0x0000000f00077202 */ /* 0x000fe40000000f00 */
[----:B------:R-:W-:Y:S02]  /*02f0*/  ISETP.GE.AND P1, PT, R10, R14, PT ;  /* 0x0000000e0a00720c */ /* 0x000fe40003f26270 */
[C---:B------:R-:W-:Y:S02]  /*0300*/  ISETP.LE.OR P3, PT, R7.reuse, UR5, P0 ;  /* 0x0000000507007c0c */ /* 0x040fe40008763670 */
[----:B------:R-:W-:-:S11]  /*0310*/  ISETP.LE.OR P2, PT, R7, UR4, P1 ;  /* 0x0000000407007c0c */ /* 0x000fd60008f43670 */
[----:B---3--:R-:W2:Y:S08]  /*0320*/  @!P3 LDC.64 R18, c[0x0][0x380] ;  /* 0x0000e000ff12bb82 */ /* 0x008eb00000000a00 */
[----:B------:R-:W3:Y:S01]  /*0330*/  @!P2 LDC.64 R16, c[0x0][0x380] ;  /* 0x0000e000ff10ab82 */ /* 0x000ee20000000a00 */
[----:B--2---:R-:W-:-:S05]  /*0340*/  @!P3 IMAD.WIDE R18, R9, 0x4, R18 ;  /* 0x000000040912b825 */ /* 0x004fca00078e0212 */
[----:B------:R-:W-:Y:S01]  /*0350*/  @!PT LDS RZ, [RZ] ;  /* 0x00000000fffff984 */ /* 0x000fe20000000800 */
[----:B------:R-:W-:Y:S01]  /*0360*/  @!PT LDS RZ, [RZ] ;  /* 0x00000000fffff984 */ /* 0x000fe20000000800 */
[----:B------:R-:W-:Y:S01]  /*0370*/  @!PT LDS RZ, [RZ] ;  /* 0x00000000fffff984 */ /* 0x000fe20000000800 */
[----:B------:R2:W-:Y:S01]  /*0380*/  @!P3 LDGSTS.E [R4+0x400], desc[UR6][R18.64] ;  /* 0x004000001204bfae */ /* 0x0005e2000b9a1006 */
[----:B------:R-:W-:Y:S01]  /*0390*/  ISETP.GE.AND P3, PT, R5, R14, PT ;  /* 0x0000000e0500720c */ /* 0x000fe20003f66270 */
[----:B---3--:R-:W-:Y:S02]  /*03a0*/  @!P2 IMAD.WIDE R16, R10, 0x4, R16 ;  /* 0x000000040a10a825 */ /* 0x008fe400078e0210 */
[----:B------:R-:W0:Y:S01]  /*03b0*/  LDGDEPBAR ;  /* 0x00000000000079af */ /* 0x000e220000000000 */
[----:B------:R-:W-:-:S04]  /*03c0*/  DEPBAR.LE SB0, 0x1 ;  /* 0x000080400000791a */ /* 0x000fc80000000000 */
[----:B------:R-:W-:Y:S06]  /*03d0*/  BAR.SYNC.DEFER_BLOCKING 0x0 ;  /* 0x0000000000007b1d */ /* 0x000fec0000010000 */
[----:B--2---:R-:W-:Y:S05]  /*03e0*/  @P3 BRA `(.L_x_11) ;  /* 0x0000000000383947 */ /* 0x004fea0003800000 */
[----:B------:R-:W2:Y:S01]  /*03f0*/  LDS R18, [R4] ;  /* 0x0000000004127984 */ /* 0x000ea20000000800 */
[----:B------:R-:W-:-:S05]  /*0400*/  HFMA2 R21, -RZ, RZ, 1.8759765625, 7.6796875 ;  /* 0x3f8147aeff157431 */ /* 0x000fca00000001ff */
[----:B--2---:R-:W-:-:S04]  /*0410*/  FFMA R18, R18, R21, 0.0099999997764825820923 ;  /* 0x3c23d70a12127423 */ /* 0x004fc80000000015 */
[----:B------:R-:W-:-:S04]  /*0420*/  FFMA R18, R18, R21, 0.0099999997764825820923 ;  /* 0x3c23d70a12127423 */ /* 0x000fc80000000015 */
[----:B------:R-:W-:-:S04]  /*0430*/  FFMA R18, R18, R21, 0.0099999997764825820923 ;  /* 0x3c23d70a12127423 */ /* 0x000fc80000000015 */
[----:B------:R-:W-:-:S04]  /*0440*/  FFMA R18, R18, R21, 0.0099999997764825820923 ;  /* 0x3c23d70a12127423 */ /* 0x000fc80000000015 */
[----:B------:R-:W-:-:S04]  /*0450*/  FFMA R18, R18, R21, 0.0099999997764825820923 ;  /* 0x3c23d70a12127423 */ /* 0x000fc80000000015 */
[----:B------:R-:W-:-:S04]  /*0460*/  FFMA R18, R18, R21, 0.0099999997764825820923 ;  /* 0x3c23d70a12127423 */ /* 0x000fc80000000015 */
[----:B------:R-:W-:-:S04]  /*0470*/  FFMA R18, R18, R21, 0.0099999997764825820923 ;  /* 0x3c23d70a12127423 */ /* 0x000fc80000000015 */
[----:B------:R-:W-:-:S04]  /*0480*/  FFMA R18, R18, R21, 0.0099999997764825820923 ;  /* 0x3c23d70a12127423 */ /* 0x000fc80000000015 */
[----:B------:R-:W-:Y:S01]  /*0490*/  FFMA R22, R18, R21, 0.0099999997764825820923 ;  /* 0x3c23d70a12167423 */ /* 0x000fe20000000015 */
[----:B-1----:R-:W-:-:S04]  /*04a0*/  IMAD.WIDE R18, R5, 0x4, R12 ;  /* 0x0000000405127825 */ /* 0x002fc800078e020c */
[----:B------:R-:W-:-:S05]  /*04b0*/  FFMA R21, R22, R21, 0.0099999997764825820923 ;  /* 0x3c23d70a16157423 */ /* 0x000fca0000000015 */
[----:B------:R2:W-:Y:S02]  /*04c0*/  STG.E desc[UR6][R18.64], R21 ;  /* 0x0000001512007986 */ /* 0x0005e4000c101906 */
.L_x_11:
[----:B------:R-:W-:Y:S05]  /*04d0*/  BSYNC.RECONVERGENT B0 ;  /* 0x0000000000007941 */ /* 0x000fea0003800200 */
.L_x_10:
[----:B------:R-:W-:Y:S01]  /*04e0*/  BAR.SYNC.DEFER_BLOCKING 0x0 ;  /* 0x0000000000007b1d */ /* 0x000fe20000010000 */
[----:B--2---:R-:W-:Y:S01]  /*04f0*/  @!P0 MOV R21, 0x3f8147ae ;  /* 0x3f8147ae00158802 */ /* 0x004fe20000000f00 */
[----:B------:R-:W-:Y:S01]  /*0500*/  UIADD3 UR5, UPT, UPT, UR4, 0x1, URZ ;  /* 0x0000000104057890 */ /* 0x000fe2000fffe0ff */
[----:B------:R-:W-:Y:S02]  /*0510*/  IADD3 R20, PT, PT, R20, 0x4, RZ ;  /* 0x0000000414147810 */ /* 0x000fe40007ffe0ff */
[----:B------:R-:W-:Y:S01]  /*0520*/  LEA R5, R3, R5, 0x2 ;  /* 0x0000000503057211 */ /* 0x000fe200078e10ff */
[----:B------:R-:W-:Y:S01]  /*0530*/  @!PT LDS RZ, [RZ] ;  /* 0x00000000fffff984 */ /* 0x000fe20000000800 */
[----:B------:R-:W-:Y:S01]  /*0540*/  @!PT LDS RZ, [RZ] ;  /* 0x00000000fffff984 */ /* 0x000fe20000000800 */
[----:B------:R-:W-:Y:S01]  /*0550*/  @!PT LDS RZ, [RZ] ;  /* 0x00000000fffff984 */ /* 0x000fe20000000800 */
[----:B------:R2:W-:Y:S01]  /*0560*/  @!P2 LDGSTS.E [R4], desc[UR6][R16.64] ;  /* 0x000000001004afae */ /* 0x0005e2000b9a1006 */
[----:B------:R-:W-:-:S03]  /*0570*/  ISETP.GE.AND P2, PT, R11, R14, PT ;  /* 0x0000000e0b00720c */ /* 0x000fc60003f46270 */
[----:B------:R-:W0:Y:S01]  /*0580*/  LDGDEPBAR ;  /* 0x00000000000079af */ /* 0x000e220000000000 */
[----:B------:R-:W-:Y:S01]  /*0590*/  ISETP.LE.OR P3, PT, R7, UR5, P2 ;  /* 0x0000000507007c0c */ /* 0x000fe20009763670 */
[----:B------:R-:W-:Y:S02]  /*05a0*/  UIADD3 UR5, UPT, UPT, UR4, 0x2, URZ ;  /* 0x0000000204057890 */ /* 0x000fe4000fffe0ff */
[----:B------:R-:W-:Y:S01]  /*05b0*/  UIADD3 UR4, UPT, UPT, UR4, 0x4, URZ ;  /* 0x0000000404047890 */ /* 0x000fe2000fffe0ff */
[----:B--2---:R-:W2:Y:S01]  /*05c0*/  @!P0 LDC.64 R16, c[0x0][0x388] ;  /* 0x0000e200ff108b82 */ /* 0x004ea20000000a00 */
[----:B------:R-:W-:-:S07]  /*05d0*/  DEPBAR.LE SB0, 0x1 ;  /* 0x000080400000791a */ /* 0x000fce0000000000 */
[----:B------:R-:W-:Y:S01]  /*05e0*/  BAR.SYNC.DEFER_BLOCKING 0x0 ;  /* 0x0000000000007b1d */ /* 0x000fe20000010000 */
[----:B--2---:R-:W-:Y:S01]  /*05f0*/  @!P0 IMAD.WIDE R16, R9, 0x4, R16 ;  /* 0x0000000409108825 */ /* 0x004fe200078e0210 */
[----:B------:R-:W-:-:S04]  /*0600*/  LEA R9, R3, R9, 0x2 ;  /* 0x0000000903097211 */ /* 0x000fc800078e10ff */
[----:B------:R-:W2:Y:S02]  /*0610*/  @!P0 LDS R18, [R4+0x400] ;  /* 0x0004000004128984 */ /* 0x000ea40000000800 */
[----:B--2---:R-:W-:-:S04]  /*0620*/  @!P0 FFMA R18, R18, R21, 0.0099999997764825820923 ;  /* 0x3c23d70a12128423 */ /* 0x004fc80000000015 */
[----:B------:R-:W-:-:S04]  /*0630*/  @!P0 FFMA R18, R18, R21, 0.0099999997764825820923 ;  /* 0x3c23d70a12128423 */ /* 0x000fc80000000015 */
[----:B------:R-:W-:-:S04]  /*0640*/  @!P0 FFMA R18, R18, R21, 0.0099999997764825820923 ;  /* 0x3c23d70a12128423 */ /* 0x000fc80000000015 */
[-C--:B------:R-:W-:Y:S02]  /*0650*/  @!P0 FFMA R22, R18, R21.reuse, 0.0099999997764825820923 ;  /* 0x3c23d70a12168423 */ /* 0x080fe40000000015 */
[----:B------:R-:W2:Y:S02]  /*0660*/  @!P3 LDC.64 R18, c[0x0][0x380] ;  /* 0x0000e000ff12bb82 */ /* 0x000ea40000000a00 */
[----:B------:R-:W-:-:S04]  /*0670*/  @!P0 FFMA R22, R22, R21, 0.0099999997764825820923 ;  /* 0x3c23d70a16168423 */ /* 0x000fc80000000015 */
[----:B------:R-:W-:-:S04]  /*0680*/  @!P0 FFMA R22, R22, R21, 0.0099999997764825820923 ;  /* 0x3c23d70a16168423 */ /* 0x000fc80000000015 */
[----:B------:R-:W-:-:S04]  /*0690*/  @!P0 FFMA R22, R22, R21, 0.0099999997764825820923 ;  /* 0x3c23d70a16168423 */ /* 0x000fc80000000015 */
[----:B------:R-:W-:-:S04]  /*06a0*/  @!P0 FFMA R22, R22, R21, 0.0099999997764825820923 ;  /* 0x3c23d70a16168423 */ /* 0x000fc80000000015 */
[----:B------:R-:W-:-:S04]  /*06b0*/  @!P0 FFMA R22, R22, R21, 0.0099999997764825820923 ;  /* 0x3c23d70a16168423 */ /* 0x000fc80000000015 */
[----:B------:R-:W-:Y:S01]  /*06c0*/  @!P0 FFMA R23, R22, R21, 0.0099999997764825820923 ;  /* 0x3c23d70a16178423 */ /* 0x000fe20000000015 */
[----:B------:R-:W-:Y:S01]  /*06d0*/  @!P1 MOV R21, 0x3f8147ae ;  /* 0x3f8147ae00159802 */ /* 0x000fe20000000f00 */
[----:B--2---:R-:W-:-:S03]  /*06e0*/  @!P3 IMAD.WIDE R18, R11, 0x4, R18 ;  /* 0x000000040b12b825 */ /* 0x004fc600078e0212 */
[----:B------:R2:W-:Y:S01]  /*06f0*/  @!P0 STG.E desc[UR6][R16.64], R23 ;  /* 0x0000001710008986 */ /* 0x0005e2000c101906 */
[----:B------:R-:W-:Y:S01]  /*0700*/  BAR.SYNC.DEFER_BLOCKING 0x0 ;  /* 0x0000000000007b1d */ /* 0x000fe20000010000 */
[----:B------:R-:W-:-:S04]  /*0710*/  ISETP.GE.AND P0, PT, R2, R14, PT ;  /* 0x0000000e0200720c */ /* 0x000fc80003f06270 */
[----:B------:R-:W-:-:S13]  /*0720*/  ISETP.LE.OR P0, PT, R7, UR5, P0 ;  /* 0x0000000507007c0c */ /* 0x000fda0008703670 */
[----:B--2---:R-:W2:Y:S01]  /*0730*/  @!P0 LDC.64 R16, c[0x0][0x380] ;  /* 0x0000e000ff108b82 */ /* 0x004ea20000000a00 */
[----:B------:R-:W-:Y:S01]  /*0740*/  @!PT LDS RZ, [RZ] ;  /* 0x00000000fffff984 */ /* 0x000fe20000000800 */
[----:B------:R-:W-:Y:S01]  /*0750*/  @!PT LDS RZ, [RZ] ;  /* 0x00000000fffff984 */ /* 0x000fe20000000800 */
[----:B------:R-:W-:Y:S01]  /*0760*/  @!PT LDS RZ, [RZ] ;  /* 0x00000000fffff984 */ /* 0x000fe20000000800 */
[----:B------:R3:W-:Y:S04]  /*0770*/  @!P3 LDGSTS.E [R4+0x400], desc[UR6][R18.64] ;  /* 0x004000001204bfae */ /* 0x0007e8000b9a1006 */
[----:B------:R-:W0:Y:S03]  /*0780*/  LDGDEPBAR ;  /* 0x00000000000079af */ /* 0x000e260000000000 */
[----:B---3--:R-:W3:Y:S01]  /*0790*/  @!P1 LDC.64 R18, c[0x0][0x388] ;  /* 0x0000e200ff129b82 */ /* 0x008ee20000000a00 */
[----:B--2---:R-:W-:Y:S01]  /*07a0*/  @!P0 IMAD.WIDE R16, R2, 0x4, R16 ;  /* 0x0000000402108825 */ /* 0x004fe200078e0210 */
[----:B------:R-:W-:Y:S01]  /*07b0*/  LEA R2, R3, R2, 0x2 ;  /* 0x0000000203027211 */ /* 0x000fe200078e10ff */
[----:B------:R-:W-:-:S05]  /*07c0*/  DEPBAR.LE SB0, 0x1 ;  /* 0x000080400000791a */ /* 0x000fca0000000000 */
[----:B------:R-:W-:Y:S01]  /*07d0*/  BAR.SYNC.DEFER_BLOCKING 0x0 ;  /* 0x0000000000007b1d */ /* 0x000fe20000010000 */
[----:B---3--:R-:W-:Y:S01]  /*07e0*/  @!P1 IMAD.WIDE R18, R10, 0x4, R18 ;  /* 0x000000040a129825 */ /* 0x008fe200078e0212 */
[----:B------:R-:W-:-:S04]  /*07f0*/  LEA R10, R3, R10, 0x2 ;  /* 0x0000000a030a7211 */ /* 0x000fc800078e10ff */
[----:B------:R-:W2:Y:S02]  /*0800*/  @!P1 LDS R22, [R4] ;  /* 0x0000000004169984 */ /* 0x000ea40000000800 */
[----:B--2---:R-:W-:-:S04]  /*0810*/  @!P1 FFMA R22, R22, R21, 0.0099999997764825820923 ;  /* 0x3c23d70a16169423 */ /* 0x004fc80000000015 */
[----:B------:R-:W-:-:S04]  /*0820*/  @!P1 FFMA R22, R22, R21, 0.0099999997764825820923 ;  /* 0x3c23d70a16169423 */ /* 0x000fc80000000015 */
[----:B------:R-:W-:-:S04]  /*0830*/  @!P1 FFMA R22, R22, R21, 0.0099999997764825820923 ;  /* 0x3c23d70a16169423 */ /* 0x000fc80000000015 */
[----:B------:R-:W-:-:S04]  /*0840*/  @!P1 FFMA R22, R22, R21, 0.0099999997764825820923 ;  /* 0x3c23d70a16169423 */ /* 0x000fc80000000015 */
[----:B------:R-:W-:-:S04]  /*0850*/  @!P1 FFMA R22, R22, R21, 0.0099999997764825820923 ;  /* 0x3c23d70a16169423 */ /* 0x000fc80000000015 */
[----:B------:R-:W-:-:S04]  /*0860*/  @!P1 FFMA R22, R22, R21, 0.0099999997764825820923 ;  /* 0x3c23d70a16169423 */ /* 0x000fc80000000015 */
[----:B------:R-:W-:-:S04]  /*0870*/  @!P1 FFMA R22, R22, R21, 0.0099999997764825820923 ;  /* 0x3c23d70a16169423 */ /* 0x000fc80000000015 */
[----:B------:R-:W-:-:S04]  /*0880*/  @!P1 FFMA R22, R22, R21, 0.0099999997764825820923 ;  /* 0x3c23d70a16169423 */ /* 0x000fc80000000015 */
[----:B------:R-:W-:-:S04]  /*0890*/  @!P1 FFMA R22, R22, R21, 0.0099999997764825820923 ;  /* 0x3c23d70a16169423 */ /* 0x000fc80000000015 */
[----:B------:R-:W-:Y:S01]  /*08a0*/  @!P1 FFMA R23, R22, R21, 0.0099999997764825820923 ;  /* 0x3c23d70a16179423 */ /* 0x000fe20000000015 */
[----:B------:R-:W-:-:S04]  /*08b0*/  @!P2 MOV R21, 0x3f8147ae ;  /* 0x3f8147ae0015a802 */ /* 0x000fc80000000f00 */
[----:B------:R2:W-:Y:S01]  /*08c0*/  @!P1 STG.E desc[UR6][R18.64], R23 ;  /* 0x0000001712009986 */ /* 0x0005e2000c101906 */
[----:B------:R-:W-:Y:S08]  /*08d0*/  BAR.SYNC.DEFER_BLOCKING 0x0 ;  /* 0x0000000000007b1d */ /* 0x000ff00000010000 */
[----:B--2---:R-:W2:Y:S01]  /*08e0*/  @!P2 LDC.64 R18, c[0x0][0x388] ;  /* 0x0000e200ff12ab82 */ /* 0x004ea20000000a00 */
[----:B------:R-:W-:Y:S01]  /*08f0*/  @!PT LDS RZ, [RZ] ;  /* 0x00000000fffff984 */ /* 0x000fe20000000800 */
[----:B------:R-:W-:Y:S01]  /*0900*/  @!PT LDS RZ, [RZ] ;  /* 0x00000000fffff984 */ /* 0x000fe20000000800 */
[----:B------:R-:W-:Y:S01]  /*0910*/  @!PT LDS RZ, [RZ] ;  /* 0x00000000fffff984 */ /* 0x000fe20000000800 */
[----:B------:R3:W-:Y:S01]  /*0920*/  @!P0 LDGSTS.E [R4], desc[UR6][R16.64] ;  /* 0x0000000010048fae */ /* 0x0007e2000b9a1006 */
[----:B------:R-:W-:-:S03]  /*0930*/  ISETP.NE.AND P0, PT, R20, RZ, PT ;  /* 0x000000ff1400720c */ /* 0x000fc60003f05270 */
[----:B------:R-:W0:Y:S01]  /*0940*/  LDGDEPBAR ;  /* 0x00000000000079af */ /* 0x000e220000000000 */
[----:B--2---:R-:W-:Y:S01]  /*0950*/  @!P2 IMAD.WIDE R18, R11, 0x4, R18 ;  /* 0x000000040b12a825 */ /* 0x004fe200078e0212 */
[----:B------:R-:W-:Y:S01]  /*0960*/  LEA R11, R3, R11, 0x2 ;  /* 0x0000000b030b7211 */ /* 0x000fe200078e10ff */
[----:B------:R-:W-:-:S04]  /*0970*/  DEPBAR.LE SB0, 0x1 ;  /* 0x000080400000791a */ /* 0x000fc80000000000 */
[----:B------:R-:W-:Y:S06]  /*0980*/  BAR.SYNC.DEFER_BLOCKING 0x0 ;  /* 0x0000000000007b1d */ /* 0x000fec0000010000 */
[----:B------:R-:W2:Y:S02]  /*0990*/  @!P2 LDS R22, [R4+0x400] ;  /* 0x000400000416a984 */ /* 0x000ea40000000800 */
        /* <DEDUP_REMOVED lines=9> */
[----:B------:R-:W-:-:S05]  /*0a30*/  @!P2 FFMA R21, R22, R21, 0.0099999997764825820923 ;  /* 0x3c23d70a1615a423 */ /* 0x000fca0000000015 */
[----:B------:R3:W-:Y:S01]  /*0a40*/  @!P2 STG.E desc[UR6][R18.64], R21 ;  /* 0x000000151200a986 */ /* 0x0007e2000c101906 */
[----:B------:R-:W-:Y:S06]  /*0a50*/  BAR.SYNC.DEFER_BLOCKING 0x0 ;  /* 0x0000000000007b1d */ /* 0x000fec0000010000 */
[----:B------:R-:W-:Y:S05]  /*0a60*/  @P0 BRA `(.L_x_12) ;  /* 0xfffffff800100947 */ /* 0x000fea000383ffff */
.L_x_9:
[----:B------:R-:W-:-:S13]  /*0a70*/  ISETP.NE.AND P0, PT, R6, RZ, PT ;  /* 0x000000ff0600720c */ /* 0x000fda0003f05270 */
[----:B------:R-:W-:Y:S05]  /*0a80*/  @!P0 EXIT ;  /* 0x000000000000894d */ /* 0x000fea0003800000 */
[----:B------:R-:W2:Y:S01]  /*0a90*/  LDC.64 R10, c[0x0][0x388] ;  /* 0x0000e200ff0a7b82 */ /* 0x000ea20000000a00 */
[----:B------:R-:W-:Y:S01]  /*0aa0*/  IMAD R2, R7, UR8, R8 ;  /* 0x0000000807027c24 */ /* 0x000fe2000f8e0208 */
[----:B------:R-:W-:Y:S01]  /*0ab0*/  IADD3 R6, PT, PT, -R6, RZ, RZ ;  /* 0x000000ff06067210 */ /* 0x000fe20007ffe1ff */
[----:B------:R-:W4:Y:S02]  /*0ac0*/  LDCU.64 UR4, c[0x0][0x390] ;  /* 0x00007200ff0477ac */ /* 0x000f240008000a00 */
[CC--:B------:R-:W-:Y:S02]  /*0ad0*/  IMAD R5, R2.reuse, R3.reuse, R3 ;  /* 0x0000000302057224 */ /* 0x0c0fe400078e0203 */
[----:B------:R-:W-:-:S03]  /*0ae0*/  IMAD R2, R2, R3, R0 ;  /* 0x0000000302027224 */ /* 0x000fc600078e0200 */
[----:B------:R-:W-:-:S07]  /*0af0*/  IADD3 R0, PT, PT, R5, R0, RZ ;  /* 0x0000000005007210 */ /* 0x000fce0007ffe0ff */
.L_x_15:
[----:B----4-:R-:W-:Y:S01]  /*0b00*/  ISETP.GE.AND P0, PT, R0, UR4, PT ;  /* 0x0000000400007c0c */ /* 0x010fe2000bf06270 */
[----:B------:R-:W-:Y:S01]  /*0b10*/  BSSY.RECONVERGENT B0, `(.L_x_13) ;  /* 0x0000021000007945 */ /* 0x000fe20003800200 */
[C---:B------:R-:W-:Y:S02]  /*0b20*/  IADD3 R5, PT, PT, R8.reuse, 0x1, RZ ;  /* 0x0000000108057810 */ /* 0x040fe40007ffe0ff */
[----:B------:R-:W-:Y:S02]  /*0b30*/  LOP3.LUT R15, R8, 0x1, RZ, 0xc0, !PT ;  /* 0x00000001080f7812 */ /* 0x000fe400078ec0ff */
[----:B------:R-:W-:-:S13]  /*0b40*/  ISETP.GE.OR P0, PT, R5, UR5, P0 ;  /* 0x0000000505007c0c */ /* 0x000fda0008706670 */
[----:B-1----:R-:W1:Y:S01]  /*0b50*/  @!P0 LDC.64 R12, c[0x0][0x380] ;  /* 0x0000e000ff0c8b82 */ /* 0x002e620000000a00 */
[----:B------:R-:W-:-:S04]  /*0b60*/  @!P0 SHF.L.U32 R7, R15, 0xa, RZ ;  /* 0x0000000a0f078819 */ /* 0x000fc800000006ff */
[----:B------:R-:W-:-:S04]  /*0b70*/  @!P0 LOP3.LUT R7, R7, 0x400, RZ, 0x3c, !PT ;  /* 0x0000040007078812 */ /* 0x000fc800078e3cff */
[----:B------:R-:W-:Y:S01]  /*0b80*/  @!P0 IADD3 R7, PT, PT, R4, R7, RZ ;  /* 0x0000000704078210 */ /* 0x000fe20007ffe0ff */
[----:B-1----:R-:W-:-:S05]  /*0b90*/  @!P0 IMAD.WIDE R8, R0, 0x4, R12 ;  /* 0x0000000400088825 */ /* 0x002fca00078e020c */
[----:B------:R-:W-:Y:S01]  /*0ba0*/  @!PT LDS RZ, [RZ] ;  /* 0x00000000fffff984 */ /* 0x000fe20000000800 */
[----:B------:R-:W-:Y:S01]  /*0bb0*/  @!PT LDS RZ, [RZ] ;  /* 0x00000000fffff984 */ /* 0x000fe20000000800 */
[----:B------:R-:W-:Y:S01]  /*0bc0*/  @!PT LDS RZ, [RZ] ;  /* 0x00000000fffff984 */ /* 0x000fe20000000800 */
[----:B------:R1:W-:Y:S01]  /*0bd0*/  @!P0 LDGSTS.E [R7], desc[UR6][R8.64] ;  /* 0x0000000008078fae */ /* 0x0003e2000b9a1006 */
[----:B------:R-:W-:-:S03]  /*0be0*/  ISETP.GE.AND P0, PT, R2, UR4, PT ;  /* 0x0000000402007c0c */ /* 0x000fc6000bf06270 */
[----:B------:R-:W0:Y:S01]  /*0bf0*/  LDGDEPBAR ;  /* 0x00000000000079af */ /* 0x000e220000000000 */
[----:B------:R-:W-:-:S04]  /*0c00*/  DEPBAR.LE SB0, 0x1 ;  /* 0x000080400000791a */ /* 0x000fc80000000000 */
[----:B------:R-:W-:Y:S06]  /*0c10*/  BAR.SYNC.DEFER_BLOCKING 0x0 ;  /* 0x0000000000007b1d */ /* 0x000fec0000010000 */
[----:B-1----:R-:W-:Y:S05]  /*0c20*/  @P0 BRA `(.L_x_14) ;  /* 0x00000000003c0947 */ /* 0x002fea0003800000 */
[----:B------:R-:W-:Y:S01]  /*0c30*/  LEA R7, R15, R4, 0xa ;  /* 0x000000040f077211 */ /* 0x000fe200078e50ff */
[----:B------:R-:W-:-:S05]  /*0c40*/  HFMA2 R13, -RZ, RZ, 1.8759765625, 7.6796875 ;  /* 0x3f8147aeff0d7431 */ /* 0x000fca00000001ff */
[----:B------:R-:W1:Y:S02]  /*0c50*/  LDS R7, [R7] ;  /* 0x0000000007077984 */ /* 0x000e640000000800 */
[----:B-1----:R-:W-:-:S04]  /*0c60*/  FFMA R8, R7, R13, 0.0099999997764825820923 ;  /* 0x3c23d70a07087423 */ /* 0x002fc8000000000d */
        /* <DEDUP_REMOVED lines=8> */
[----:B--2---:R-:W-:-:S04]  /*0cf0*/  IMAD.WIDE R8, R2, 0x4, R10 ;  /* 0x0000000402087825 */ /* 0x004fc800078e020a */
[----:B------:R-:W-:-:S05]  /*0d00*/  FFMA R7, R12, R13, 0.0099999997764825820923 ;  /* 0x3c23d70a0c077423 */ /* 0x000fca000000000d */
[----:B------:R1:W-:Y:S02]  /*0d10*/  STG.E desc[UR6][R8.64], R7 ;  /* 0x0000000708007986 */ /* 0x0003e4000c101906 */
.L_x_14:
[----:B------:R-:W-:Y:S05]  /*0d20*/  BSYNC.RECONVERGENT B0 ;  /* 0x0000000000007941 */ /* 0x000fea0003800200 */
.L_x_13:
[----:B------:R-:W-:Y:S01]  /*0d30*/  IADD3 R6, PT, PT, R6, 0x1, RZ ;  /* 0x0000000106067810 */ /* 0x000fe20007ffe0ff */
[----:B------:R-:W-:Y:S01]  /*0d40*/  BAR.SYNC.DEFER_BLOCKING 0x0 ;  /* 0x0000000000007b1d */ /* 0x000fe20000010000 */
[----:B-1----:R-:W-:Y:S02]  /*0d50*/  MOV R8, R5 ;  /* 0x0000000500087202 */ /* 0x002fe40000000f00 */
[----:B------:R-:W-:Y:S02]  /*0d60*/  ISETP.NE.AND P0, PT, R6, RZ, PT ;  /* 0x000000ff0600720c */ /* 0x000fe40003f05270 */
[C---:B------:R-:W-:Y:S02]  /*0d70*/  IADD3 R0, PT, PT, R3.reuse, R0, RZ ;  /* 0x0000000003007210 */ /* 0x040fe40007ffe0ff */
[----:B------:R-:W-:-:S09]  /*0d80*/  IADD3 R2, PT, PT, R3, R2, RZ ;  /* 0x0000000203027210 */ /* 0x000fd20007ffe0ff */
[----:B------:R-:W-:Y:S05]  /*0d90*/  @P0 BRA `(.L_x_15) ;  /* 0xfffffffc00580947 */ /* 0x000fea000383ffff */
[----:B------:R-:W-:Y:S05]  /*0da0*/  EXIT ;  /* 0x000000000000794d */ /* 0x000fea0003800000 */
.L_x_16:
        /* <DEDUP_REMOVED lines=13> */
.L_x_39:


//--------------------- .text._Z20double_buffer_kernelPKfPfii --------------------------
	.section	.text._Z20double_buffer_kernelPKfPfii,"ax",@progbits
	.align	128
        .global         _Z20double_buffer_kernelPKfPfii
        .type           _Z20double_buffer_kernelPKfPfii,@function
        .size           _Z20double_buffer_kernelPKfPfii,(.L_x_40 - _Z20double_buffer_kernelPKfPfii)
        .other          _Z20double_buffer_kernelPKfPfii,@"STO_CUDA_ENTRY STV_DEFAULT"
_Z20double_buffer_kernelPKfPfii:
.text._Z20double_buffer_kernelPKfPfii:
[----:B------:R-:W-:Y:S01]  /*0000*/  LDC R1, c[0x0][0x37c] ;  /* 0x0000df00ff017b82 */ /* 0x000fe20000000800 */
[----:B------:R-:W0:Y:S07]  /*0010*/  S2R R0, SR_TID.X ;  /* 0x0000000000007919 */ /* 0x000e2e0000002100 */
[----:B------:R-:W1:Y:S01]  /*0020*/  S2UR UR8, SR_CTAID.X ;  /* 0x00000000000879c3 */ /* 0x000e620000002500 */
[----:B------:R-:W2:Y:S07]  /*0030*/  LDCU.64 UR6, c[0x0][0x358] ;  /* 0x00006b00ff0677ac */ /* 0x000eae0008000a00 */
[----:B------:R-:W1:Y:S08]  /*0040*/  LDC R3, c[0x0][0x360] ;  /* 0x0000d800ff037b82 */ /* 0x000e700000000800 */
[----:B------:R-:W0:Y:S01]  /*0050*/  LDC.64 R6, c[0x0][0x390] ;  /* 0x0000e400ff067b82 */ /* 0x000e220000000a00 */
[----:B-1----:R-:W-:-:S04]  /*0060*/  IMAD R5, R3, UR8, RZ ;  /* 0x0000000803057c24 */ /* 0x002fc8000f8e02ff */
[----:B0-----:R-:W-:-:S05]  /*0070*/  IMAD R5, R5, R7, R0 ;  /* 0x0000000705057224 */ /* 0x001fca00078e0200 */
[----:B------:R-:W-:-:S13]  /*0080*/  ISETP.GE.AND P0, PT, R5, R6, PT ;  /* 0x000000060500720c */ /* 0x000fda0003f06270 */
[----:B------:R-:W0:Y:S02]  /*0090*/  @!P0 LDC.64 R8, c[0x0][0x380] ;  /* 0x0000e000ff088b82 */ /* 0x000e240000000a00 */
[----:B0-----:R-:W-:-:S06]  /*00a0*/  @!P0 IMAD.WIDE R8, R5, 0x4, R8 ;  /* 0x0000000405088825 */ /* 0x001fcc00078e0208 */
[----:B--2---:R-:W2:Y:S01]  /*00b0*/  @!P0 LDG.E R9, desc[UR6][R8.64] ;  /* 0x0000000608098981 */ /* 0x004ea2000c1e1900 */
[----:B------:R-:W0:Y:S01]  /*00c0*/  S2UR UR5, SR_CgaCtaId ;  /* 0x00000000000579c3 */ /* 0x000e220000008800 */
[----:B------:R-:W-:Y:S01]  /*00d0*/  UMOV UR4, 0x400 ;  /* 0x0000040000047882 */ /* 0x000fe20000000000 */
[----:B------:R-:W-:Y:S01]  /*00e0*/  ISETP.GE.AND P1, PT, R7, 0x1, PT ;  /* 0x000000010700780c */ /* 0x000fe20003f26270 */
[----:B0-----:R-:W-:-:S06]  /*00f0*/  ULEA UR4, UR5, UR4, 0x18 ;  /* 0x0000000405047291 */ /* 0x001fcc000f8ec0ff */
[----:B------:R-:W-:-:S05]  /*0100*/  LEA R2, R0, UR4, 0x2 ;  /* 0x0000000400027c11 */ /* 0x000fca000f8e10ff */
[----:B--2---:R0:W-:Y:S01]  /*0110*/  @!P0 STS [R2], R9 ;  /* 0x0000000902008388 */ /* 0x0041e20000000800 */
[----:B------:R-:W-:Y:S05]  /*0120*/  @!P1 EXIT ;  /* 0x000000000000994d */ /* 0x000fea0003800000 */
[C---:B------:R-:W-:Y:S01]  /*0130*/  ISETP.GE.U32.AND P0, PT, R7.reuse, 0x4, PT ;  /* 0x000000040700780c */ /* 0x040fe20003f06070 */
[----:B------:R-:W-:Y:S01]  /*0140*/  HFMA2 R6, -RZ, RZ, 0, 0 ;  /* 0x00000000ff067431 */ /* 0x000fe200000001ff */
[----:B------:R-:W-:-:S11]  /*0150*/  LOP3.LUT R4, R7, 0x3, RZ, 0xc0, !PT ;  /* 0x0000000307047812 */ /* 0x000fd600078ec0ff */
[----:B------:R-:W-:Y:S05]  /*0160*/  @!P0 BRA `(.L_x_17) ;  /* 0x00000008001c8947 */ /* 0x000fea0003800000 */
[----:B------:R-:W1:Y:S01]  /*0170*/  LDC.64 R12, c[0x0][0x388] ;  /* 0x0000e200ff0c7b82 */ /* 0x000e620000000a00 */
[C---:B------:R-:W-:Y:S01]  /*0180*/  IMAD R8, R7.reuse, UR8, RZ ;  /* 0x0000000807087c24 */ /* 0x040fe2000f8e02ff */
[----:B------:R-:W-:Y:S01]  /*0190*/  LOP3.LUT R6, R7, 0x7ffffffc, RZ, 0xc0, !PT ;  /* 0x7ffffffc07067812 */ /* 0x000fe200078ec0ff */
[----:B------:R-:W-:Y:S02]  /*01a0*/  UMOV UR4, 0x2 ;  /* 0x0000000200047882 */ /* 0x000fe40000000000 */
[CC--:B------:R-:W-:Y:S01]  /*01b0*/  IMAD R21, R8.reuse, R3.reuse, R3 ;  /* 0x0000000308157224 */ /* 0x0c0fe200078e0203 */
[C---:B0-----:R-:W-:Y:S02]  /*01c0*/  IADD3 R9, PT, PT, R8.reuse, 0x2, RZ ;  /* 0x0000000208097810 */ /* 0x041fe40007ffe0ff */
[----:B------:R-:W0:Y:S01]  /*01d0*/  LDC.64 R14, c[0x0][0x380] ;  /* 0x0000e000ff0e7b82 */ /* 0x000e220000000a00 */
[C---:B------:R-:W-:Y:S02]  /*01e0*/  IADD3 R10, PT, PT, R8.reuse, 0x3, RZ ;  /* 0x00000003080a7810 */ /* 0x040fe40007ffe0ff */
[----:B------:R-:W-:Y:S01]  /*01f0*/  IADD3 R11, PT, PT, R8, 0x4, RZ ;  /* 0x00000004080b7810 */ /* 0x000fe20007ffe0ff */
[-CC-:B------:R-:W-:Y:S01]  /*0200*/  IMAD R9, R9, R3.reuse, R0.reuse ;  /* 0x0000000309097224 */ /* 0x180fe200078e0200 */
[----:B------:R-:W-:Y:S01]  /*0210*/  IADD3 R8, PT, PT, -R6, RZ, RZ ;  /* 0x000000ff06087210 */ /* 0x000fe20007ffe1ff */
[-CC-:B------:R-:W-:Y:S01]  /*0220*/  IMAD R10, R10, R3.reuse, R0.reuse ;  /* 0x000000030a0a7224 */ /* 0x180fe200078e0200 */
[----:B------:R-:W-:Y:S01]  /*0230*/  IADD3 R21, PT, PT, R21, R0, RZ ;  /* 0x0000000015157210 */ /* 0x000fe20007ffe0ff */
[----:B------:R-:W2:Y:S01]  /*0240*/  LDC.64 R16, c[0x0][0x390] ;  /* 0x0000e400ff107b82 */ /* 0x000ea20000000a00 */
[----:B------:R-:W-:-:S07]  /*0250*/  IMAD R11, R11, R3, R0 ;  /* 0x000000030b0b7224 */ /* 0x000fce00078e0200 */
.L_x_32:
[----:B------:R-:W-:Y:S01]  /*0260*/  UIADD3 UR5, UPT, UPT, UR4, -0x1, URZ ;  /* 0xffffffff04057890 */ /* 0x000fe2000fffe0ff */
[----:B--2---:R-:W-:Y:S02]  /*0270*/  ISETP.GE.AND P1, PT, R21, R16, PT ;  /* 0x000000101500720c */ /* 0x004fe40003f26270 */
[----:B------:R-:W-:-:S04]  /*0280*/  MOV R7, R17 ;  /* 0x0000001100077202 */ /* 0x000fc80000000f00 */
[----:B------:R-:W-:-:S13]  /*0290*/  ISETP.LE.OR P2, PT, R7, UR5, P1 ;  /* 0x0000000507007c0c */ /* 0x000fda0008f43670 */
[----:B01-34-:R-:W2:Y:S02]  /*02a0*/  @!P2 LDC.64 R18, c[0x0][0x380] ;  /* 0x0000e000ff12ab82 */ /* 0x01bea40000000a00 */
[----:B--2---:R-:W-:-:S06]  /*02b0*/  @!P2 IMAD.WIDE R18, R21, 0x4, R18 ;  /* 0x000000041512a825 */ /* 0x004fcc00078e0212 */
[----:B------:R-:W2:Y:S01]  /*02c0*/  @!P2 LDG.E R19, desc[UR6][R18.64] ;  /* 0x000000061213a981 */ /* 0x000ea2000c1e1900 */
[-C--:B------:R-:W-:Y:S01]  /*02d0*/  ISETP.GE.AND P4, PT, R5, R16.reuse, PT ;  /* 0x000000100500720c */ /* 0x080fe20003f86270 */
[----:B------:R-:W-:Y:S01]  /*02e0*/  BSSY.RECONVERGENT B0, `(.L_x_18) ;  /* 0x0000014000007945 */ /* 0x000fe20003800200 */
[----:B------:R-:W-:-:S04]  /*02f0*/  ISETP.GE.AND P0, PT, R9, R16, PT ;  /* 0x000000100900720c */ /* 0x000fc80003f06270 */
[----:B------:R-:W-:Y:S01]  /*0300*/  ISETP.LE.OR P3, PT, R7, UR4, P0 ;  /* 0x0000000407007c0c */ /* 0x000fe20008763670 */
[----:B--2---:R2:W-:Y:S01]  /*0310*/  @!P2 STS [R2+0x400], R19 ;  /* 0x000400130200a388 */ /* 0x0045e20000000800 */
[----:B------:R-:W-:Y:S06]  /*0320*/  BAR.SYNC.DEFER_BLOCKING 0x0 ;  /* 0x0000000000007b1d */ /* 0x000fec0000010000 */
[----:B------:R-:W-:Y:S05]  /*0330*/  @P4 BRA `(.L_x_19) ;  /* 0x0000000000384947 */ /* 0x000fea0003800000 */
[----:B--2---:R-:W2:Y:S01]  /*0340*/  LDS R19, [R2] ;  /* 0x0000000002137984 */ /* 0x004ea20000000800 */
        /* <DEDUP_REMOVED lines=13> */
.L_x_19:
[----:B------:R-:W-:Y:S05]  /*0420*/  BSYNC.RECONVERGENT B0 ;  /* 0x0000000000007941 */ /* 0x000fea0003800200 */
.L_x_18:
[----:B------:R-:W-:Y:S06]  /*0430*/  BAR.SYNC.DEFER_BLOCKING 0x0 ;  /* 0x0000000000007b1d */ /* 0x000fec0000010000 */
[----:B------:R-:W-:Y:S04]  /*0440*/  BSSY.RECONVERGENT B0, `(.L_x_20) ;  /* 0x0000005000007945 */ /* 0x000fe80003800200 */
[----:B------:R-:W-:Y:S05]  /*0450*/  @P3 BRA `(.L_x_21) ;  /* 0x00000000000c3947 */ /* 0x000fea0003800000 */
[----:B0-23--:R-:W-:-:S06]  /*0460*/  IMAD.WIDE R18, R9, 0x4, R14 ;  /* 0x0000000409127825 */ /* 0x00dfcc00078e020e */
[----:B------:R-:W2:Y:S04]  /*0470*/  LDG.E R19, desc[UR6][R18.64] ;  /* 0x0000000612137981 */ /* 0x000ea8000c1e1900 */
[----:B--2---:R4:W-:Y:S02]  /*0480*/  STS [R2], R19 ;  /* 0x0000001302007388 */ /* 0x0049e40000000800 */
.L_x_21:
[----:B------:R-:W-:Y:S05]  /*0490*/  BSYNC.RECONVERGENT B0 ;  /* 0x0000000000007941 */ /* 0x000fea0003800200 */
.L_x_20:
[----:B------:R-:W-:Y:S06]  /*04a0*/  BAR.SYNC.DEFER_BLOCKING 0x0 ;  /* 0x0000000000007b1d */ /* 0x000fec0000010000 */
[----:B------:R-:W-:Y:S04]  /*04b0*/  BSSY.RECONVERGENT B0, `(.L_x_22) ;  /* 0x0000010000007945 */ /* 0x000fe80003800200 */
[----:B------:R-:W-:Y:S05]  /*04c0*/  @P1 BRA `(.L_x_23) ;  /* 0x0000000000381947 */ /* 0x000fea0003800000 */
[----:B--234-:R-:W2:Y:S01]  /*04d0*/  LDS R19, [R2+0x400] ;  /* 0x0004000002137984 */ /* 0x01cea20000000800 */
[----:B------:R-:W-:-:S05]  /*04e0*/  MOV R20, 0x3f8147ae ;  /* 0x3f8147ae00147802 */ /* 0x000fca0000000f00 */
        /* <DEDUP_REMOVED lines=12> */
.L_x_23:
[----:B------:R-:W-:Y:S05]  /*05b0*/  BSYNC.RECONVERGENT B0 ;  /* 0x0000000000007941 */ /* 0x000fea0003800200 */
.L_x_22:
[----:B------:R-:W-:Y:S01]  /*05c0*/  UIADD3 UR5, UPT, UPT, UR4, 0x1, URZ ;  /* 0x0000000104057890 */ /* 0x000fe2000fffe0ff */
[----:B------:R-:W-:Y:S01]  /*05d0*/  BAR.SYNC.DEFER_BLOCKING 0x0 ;  /* 0x0000000000007b1d */ /* 0x000fe20000010000 */
[----:B------:R-:W-:-:S04]  /*05e0*/  ISETP.GE.AND P1, PT, R10, R16, PT ;  /* 0x000000100a00720c */ /* 0x000fc80003f26270 */
[----:B------:R-:W-:Y:S01]  /*05f0*/  ISETP.LE.OR P2, PT, R7, UR5, P1 ;  /* 0x0000000507007c0c */ /* 0x000fe20008f43670 */
[----:B------:R-:W-:-:S12]  /*0600*/  BSSY.RECONVERGENT B0, `(.L_x_24) ;  /* 0x0000005000007945 */ /* 0x000fd80003800200 */
[----:B------:R-:W-:Y:S05]  /*0610*/  @P2 BRA `(.L_x_25) ;  /* 0x00000000000c2947 */ /* 0x000fea0003800000 */
[----:B01234-:R-:W-:-:S06]  /*0620*/  IMAD.WIDE R18, R10, 0x4, R14 ;  /* 0x000000040a127825 */ /* 0x01ffcc00078e020e */
[----:B------:R-:W2:Y:S04]  /*0630*/  LDG.E R19, desc[UR6][R18.64] ;  /* 0x0000000612137981 */ /* 0x000ea8000c1e1900 */
[----:B--2---:R0:W-:Y:S02]  /*0640*/  STS [R2+0x400], R19 ;  /* 0x0004001302007388 */ /* 0x0041e40000000800 */
.L_x_25:
[----:B------:R-:W-:Y:S05]  /*0650*/  BSYNC.RECONVERGENT B0 ;  /* 0x0000000000007941 */ /* 0x000fea0003800200 */
.L_x_24:
[----:B------:R-:W-:Y:S06]  /*0660*/  BAR.SYNC.DEFER_BLOCKING 0x0 ;  /* 0x0000000000007b1d */ /* 0x000fec0000010000 */
[----:B------:R-:W-:Y:S04]  /*0670*/  BSSY.RECONVERGENT B0, `(.L_x_26) ;  /* 0x0000010000007945 */ /* 0x000fe80003800200 */
[----:B------:R-:W-:Y:S05]  /*0680*/  @P0 BRA `(.L_x_27) ;  /* 0x0000000000380947 */ /* 0x000fea0003800000 */
[----:B01234-:R-:W0:Y:S01]  /*0690*/  LDS R19, [R2] ;  /* 0x0000000002137984 */ /* 0x01fe220000000800 */
[----:B------:R-:W-:-:S05]  /*06a0*/  HFMA2 R20, -RZ, RZ, 1.8759765625, 7.6796875 ;  /* 0x3f8147aeff147431 */ /* 0x000fca00000001ff */
[----:B0-----:R-:W-:-:S04]  /*06b0*/  FFMA R19, R19, R20, 0.0099999997764825820923 ;  /* 0x3c23d70a13137423 */ /* 0x001fc80000000014 */
        /* <DEDUP_REMOVED lines=8> */
[----:B------:R-:W-:-:S04]  /*0740*/  IMAD.WIDE R18, R9, 0x4, R12 ;  /* 0x0000000409127825 */ /* 0x000fc800078e020c */
[----:B------:R-:W-:-:S05]  /*0750*/  FFMA R23, R23, R20, 0.0099999997764825820923 ;  /* 0x3c23d70a17177423 */ /* 0x000fca0000000014 */
[----:B------:R0:W-:Y:S02]  /*0760*/  STG.E desc[UR6][R18.64], R23 ;  /* 0x0000001712007986 */ /* 0x0001e4000c101906 */
.L_x_27:
[----:B------:R-:W-:Y:S05]  /*0770*/  BSYNC.RECONVERGENT B0 ;  /* 0x0000000000007941 */ /* 0x000fea0003800200 */
.L_x_26:
        /* <DEDUP_REMOVED lines=8> */
[----:B--2---:R0:W-:Y:S02]  /*0800*/  STS [R2], R19 ;  /* 0x0000001302007388 */ /* 0x0041e40000000800 */
.L_x_29:
[----:B------:R-:W-:Y:S05]  /*0810*/  BSYNC.RECONVERGENT B0 ;  /* 0x0000000000007941 */ /* 0x000fea0003800200 */
.L_x_28:
[----:B------:R-:W-:Y:S06]  /*0820*/  BAR.SYNC.DEFER_BLOCKING 0x0 ;  /* 0x0000000000007b1d */ /* 0x000fec0000010000 */
[----:B------:R-:W-:Y:S04]  /*0830*/  BSSY.RECONVERGENT B0, `(.L_x_30) ;  /* 0x0000010000007945 */ /* 0x000fe80003800200 */
[----:B------:R-:W-:Y:S05]  /*0840*/  @P1 BRA `(.L_x_31) ;  /* 0x0000000000381947 */ /* 0x000fea0003800000 */
[----:B01234-:R-:W0:Y:S01]  /*0850*/  LDS R19, [R2+0x400] ;  /* 0x0004000002137984 */ /* 0x01fe220000000800 */
[----:B------:R-:W-:-:S05]  /*0860*/  MOV R20, 0x3f8147ae ;  /* 0x3f8147ae00147802 */ /* 0x000fca0000000f00 */
        /* <DEDUP_REMOVED lines=12> */
.L_x_31:
[----:B------:R-:W-:Y:S05]  /*0930*/  BSYNC.RECONVERGENT B0 ;  /* 0x0000000000007941 */ /* 0x000fea0003800200 */
.L_x_30:
[----:B------:R-:W-:Y:S01]  /*0940*/  IADD3 R8, PT, PT, R8, 0x4, RZ ;  /* 0x0000000408087810 */ /* 0x000fe20007ffe0ff */
[----:B------:R-:W-:Y:S01]  /*0950*/  BAR.SYNC.DEFER_BLOCKING 0x0 ;  /* 0x0000000000007b1d */ /* 0x000fe20000010000 */
[----:B------:R-:W-:Y:S01]  /*0960*/  UIADD3 UR4, UPT, UPT, UR4, 0x4, URZ ;  /* 0x0000000404047890 */ /* 0x000fe2000fffe0ff */
[C---:B------:R-:W-:Y:S02]  /*0970*/  LEA R5, R3.reuse, R5, 0x2 ;  /* 0x0000000503057211 */ /* 0x040fe400078e10ff */
[----:B------:R-:W-:Y:S02]  /*0980*/  ISETP.NE.AND P0, PT, R8, RZ, PT ;  /* 0x000000ff0800720c */ /* 0x000fe40003f05270 */
[C---:B------:R-:W-:Y:S02]  /*0990*/  LEA R9, R3.reuse, R9, 0x2 ;  /* 0x0000000903097211 */ /* 0x040fe400078e10ff */
[C---:B------:R-:W-:Y:S02]  /*09a0*/  LEA R10, R3.reuse, R10, 0x2 ;  /* 0x0000000a030a7211 */ /* 0x040fe400078e10ff */
[----:B------:R-:W-:-:S02]  /*09b0*/  LEA R11, R3, R11, 0x2 ;  /* 0x0000000b030b7211 */ /* 0x000fc400078e10ff */
[----:B------:R-:W-:-:S05]  /*09c0*/  LEA R21, R3, R21, 0x2 ;  /* 0x0000001503157211 */ /* 0x000fca00078e10ff */
[----:B------:R-:W-:Y:S05]  /*09d0*/  @P0 BRA `(.L_x_32) ;  /* 0xfffffff800200947 */ /* 0x000fea000383ffff */
.L_x_17:
[----:B------:R-:W-:-:S13]  /*09e0*/  ISETP.NE.AND P0, PT, R4, RZ, PT ;  /* 0x000000ff0400720c */ /* 0x000fda0003f05270 */
[----:B------:R-:W-:Y:S05]  /*09f0*/  @!P0 EXIT ;  /* 0x000000000000894d */ /* 0x000fea0003800000 */
[----:B0-----:R-:W0:Y:S01]  /*0a00*/  LDC.64 R8, c[0x0][0x388] ;  /* 0x0000e200ff087b82 */ /* 0x001e220000000a00 */
[----:B------:R-:W-:Y:S01]  /*0a10*/  IMAD R10, R7, UR8, R6 ;  /* 0x00000008070a7c24 */ /* 0x000fe2000f8e0206 */
[----:B------:R-:W-:Y:S01]  /*0a20*/  IADD3 R4, PT, PT, -R4, RZ, RZ ;  /* 0x000000ff04047210 */ /* 0x000fe20007ffe1ff */
[----:B------:R-:W0:Y:S02]  /*0a30*/  LDCU.64 UR4, c[0x0][0x390] ;  /* 0x00007200ff0477ac */ /* 0x000e240008000a00 */
[CC--:B------:R-:W-:Y:S02]  /*0a40*/  IMAD R7, R10.reuse, R3.reuse, R3 ;  /* 0x000000030a077224 */ /* 0x0c0fe400078e0203 */
[----:B------:R-:W-:-:S03]  /*0a50*/  IMAD R5, R10, R3, R0 ;  /* 0x000000030a057224 */ /* 0x000fc600078e0200 */
[----:B------:R-:W-:-:S07]  /*0a60*/  IADD3 R0, PT, PT, R7, R0, RZ ;  /* 0x0000000007007210 */ /* 0x000fce0007ffe0ff */
.L_x_35:
[----:B0-----:R-:W-:Y:S02]  /*0a70*/  ISETP.GE.AND P0, PT, R0, UR4, PT ;  /* 0x0000000400007c0c */ /* 0x001fe4000bf06270 */
[----:B------:R-:W-:-:S04]  /*0a80*/  IADD3 R7, PT, PT, R6, 0x1, RZ ;  /* 0x0000000106077810 */ /* 0x000fc80007ffe0ff */
[----:B------:R-:W-:-:S13]  /*0a90*/  ISETP.GE.OR P0, PT, R7, UR5, P0 ;  /* 0x0000000507007c0c */ /* 0x000fda0008706670 */
[----:B-1----:R-:W0:Y:S02]  /*0aa0*/  @!P0 LDC.64 R10, c[0x0][0x380] ;  /* 0x0000e000ff0a8b82 */ /* 0x002e240000000a00 */
[----:B0-----:R-:W-:-:S06]  /*0ab0*/  @!P0 IMAD.WIDE R10, R0, 0x4, R10 ;  /* 0x00000004000a8825 */ /* 0x001fcc00078e020a */
[----:B------:R-:W5:Y:S01]  /*0ac0*/  @!P0 LDG.E R10, desc[UR6][R10.64] ;  /* 0x000000060a0a8981 */ /* 0x000f62000c1e1900 */
[----:B------:R-:W-:Y:S01]  /*0ad0*/  LOP3.LUT R15, R6, 0x1, RZ, 0xc0, !PT ;  /* 0x00000001060f7812 */ /* 0x000fe200078ec0ff */
[----:B------:R-:W-:Y:S01]  /*0ae0*/  BSSY.RECONVERGENT B0, `(.L_x_33) ;  /* 0x0000017000007945 */ /* 0x000fe20003800200 */
[----:B------:R-:W-:Y:S02]  /*0af0*/  ISETP.GE.AND P1, PT, R5, UR4, PT ;  /* 0x0000000405007c0c */ /* 0x000fe4000bf26270 */
[----:B------:R-:W-:-:S04]  /*0b00*/  @!P0 SHF.L.U32 R6, R15, 0xa, RZ ;  /* 0x0000000a0f068819 */ /* 0x000fc800000006ff */
[----:B-1----:R-:W-:-:S04]  /*0b10*/  @!P0 LOP3.LUT R13, R6, 0x400, RZ, 0x3c, !PT ;  /* 0x00000400060d8812 */ /* 0x002fc800078e3cff */
[----:B------:R-:W-:-:S05]  /*0b20*/  @!P0 IADD3 R13, PT, PT, R2, R13, RZ ;  /* 0x0000000d020d8210 */ /* 0x000fca0007ffe0ff */
[----:B-----5:R0:W-:Y:S01]  /*0b30*/  @!P0 STS [R13], R10 ;  /* 0x0000000a0d008388 */ /* 0x0201e20000000800 */
[----:B------:R-:W-:Y:S06]  /*0b40*/  BAR.SYNC.DEFER_BLOCKING 0x0 ;  /* 0x0000000000007b1d */ /* 0x000fec0000010000 */
[----:B------:R-:W-:Y:S05]  /*0b50*/  @P1 BRA `(.L_x_34) ;  /* 0x00000000003c1947 */ /* 0x000fea0003800000 */
[----:B------:R-:W-:Y:S01]  /*0b60*/  LEA R6, R15, R2, 0xa ;  /* 0x000000020f067211 */ /* 0x000fe200078e50ff */
[----:B0-----:R-:W-:-:S05]  /*0b70*/  HFMA2 R13, -RZ, RZ, 1.8759765625, 7.6796875 ;  /* 0x3f8147aeff0d7431 */ /* 0x001fca00000001ff */
[----:B------:R-:W0:Y:S02]  /*0b80*/  LDS R6, [R6] ;  /* 0x0000000006067984 */ /* 0x000e240000000800 */
        /* <DEDUP_REMOVED lines=12> */
.L_x_34:
[----:B------:R-:W-:Y:S05]  /*0c50*/  BSYNC.RECONVERGENT B0 ;  /* 0x0000000000007941 */ /* 0x000fea0003800200 */
.L_x_33:
[----:B------:R-:W-:Y:S01]  /*0c60*/  IADD3 R4, PT, PT, R4, 0x1, RZ ;  /* 0x0000000104047810 */ /* 0x000fe20007ffe0ff */
[----:B------:R-:W-:Y:S01]  /*0c70*/  BAR.SYNC.DEFER_BLOCKING 0x0 ;  /* 0x0000000000007b1d */ /* 0x000fe20000010000 */
[----:B------:R-:W-:Y:S02]  /*0c80*/  MOV R6, R7 ;  /* 0x0000000700067202 */ /* 0x000fe40000000f00 */
[----:B------:R-:W-:Y:S02]  /*0c90*/  ISETP.NE.AND P0, PT, R4, RZ, PT ;  /* 0x000000ff0400720c */ /* 0x000fe40003f05270 */
[C---:B------:R-:W-:Y:S02]  /*0ca0*/  IADD3 R0, PT, PT, R3.reuse, R0, RZ ;  /* 0x0000000003007210 */ /* 0x040fe40007ffe0ff */
[----:B------:R-:W-:-:S09]  /*0cb0*/  IADD3 R5, PT, PT, R3, R5, RZ ;  /* 0x0000000503057210 */ /* 0x000fd20007ffe0ff */
[----:B------:R-:W-:Y:S05]  /*0cc0*/  @P0 BRA `(.L_x_35) ;  /* 0xfffffffc00680947 */ /* 0x000fea000383ffff */
[----:B------:R-:W-:Y:S05]  /*0cd0*/  EXIT ;  /* 0x000000000000794d */ /* 0x000fea0003800000 */
.L_x_36:
        /* <DEDUP_REMOVED lines=10> */
.L_x_40:


//--------------------- .text._Z11naive_tiledPKfPfi --------------------------
	.section	.text._Z11naive_tiledPKfPfi,"ax",@progbits
	.align	128
        .global         _Z11naive_tiledPKfPfi
        .type           _Z11naive_tiledPKfPfi,@function
        .size           _Z11naive_tiledPKfPfi,(.L_x_41 - _Z11naive_tiledPKfPfi)
        .other          _Z11naive_tiledPKfPfi,@"STO_CUDA_ENTRY STV_DEFAULT"
_Z11naive_tiledPKfPfi:
.text._Z11naive_tiledPKfPfi:
[----:B------:R-:W-:Y:S01]  /*0000*/  LDC R1, c[0x0][0x37c] ;  /* 0x0000df00ff017b82 */ /* 0x000fe20000000800 */
[----:B------:R-:W0:Y:S07]  /*0010*/  S2R R4, SR_TID.X ;  /* 0x0000000000047919 */ /* 0x000e2e0000002100 */
[----:B------:R-:W0:Y:S01]  /*0020*/  S2UR UR4, SR_CTAID.X ;  /* 0x00000000000479c3 */ /* 0x000e220000002500 */
[----:B------:R-:W1:Y:S07]  /*0030*/  LDCU UR5, c[0x0][0x390] ;  /* 0x00007200ff0577ac */ /* 0x000e6e0008000800 */
[----:B------:R-:W0:Y:S02]  /*0040*/  LDC R5, c[0x0][0x360] ;  /* 0x0000d800ff057b82 */ /* 0x000e240000000800 */
[----:B0-----:R-:W-:-:S05]  /*0050*/  IMAD R5, R5, UR4, R4 ;  /* 0x0000000405057c24 */ /* 0x001fca000f8e0204 */
[----:B-1----:R-:W-:-:S13]  /*0060*/  ISETP.GE.AND P0, PT, R5, UR5, PT ;  /* 0x0000000505007c0c */ /* 0x002fda000bf06270 */
[----:B------:R-:W-:Y:S05]  /*0070*/  @P0 EXIT ;  /* 0x000000000000094d */ /* 0x000fea0003800000 */
[----:B------:R-:W0:Y:S01]  /*0080*/  LDC.64 R2, c[0x0][0x380] ;  /* 0x0000e000ff027b82 */ /* 0x000e220000000a00 */
[----:B------:R-:W1:Y:S01]  /*0090*/  LDCU.64 UR6, c[0x0][0x358] ;  /* 0x00006b00ff0677ac */ /* 0x000e620008000a00 */
[----:B0-----:R-:W-:-:S05]  /*00a0*/  IMAD.WIDE R2, R5, 0x4, R2 ;  /* 0x0000000405027825 */ /* 0x001fca00078e0202 */
[----:B-1----:R0:W2:Y:S01]  /*00b0*/  LDG.E R0, desc[UR6][R2.64] ;  /* 0x0000000602007981 */ /* 0x0020a2000c1e1900 */
[----:B------:R-:W1:Y:S01]  /*00c0*/  S2UR UR5, SR_CgaCtaId ;  /* 0x00000000000579c3 */ /* 0x000e620000008800 */
[----:B------:R-:W-:Y:S01]  /*00d0*/  UMOV UR4, 0x400 ;  /* 0x0000040000047882 */ /* 0x000fe20000000000 */
[----:B------:R-:W-:-:S06]  /*00e0*/  HFMA2 R9, -RZ, RZ, 1.8759765625, 7.6796875 ;  /* 0x3f8147aeff097431 */ /* 0x000fcc00000001ff */
[----:B0-----:R-:W0:Y:S01]  /*00f0*/  LDC.64 R2, c[0x0][0x388] ;  /* 0x0000e200ff027b82 */ /* 0x001e220000000a00 */
[----:B-1----:R-:W-:-:S06]  /*0100*/  ULEA UR4, UR5, UR4, 0x18 ;  /* 0x0000000405047291 */ /* 0x002fcc000f8ec0ff */
[----:B------:R-:W-:Y:S01]  /*0110*/  LEA R7, R4, UR4, 0x2 ;  /* 0x0000000404077c11 */ /* 0x000fe2000f8e10ff */
[----:B0-----:R-:W-:-:S04]  /*0120*/  IMAD.WIDE R2, R5, 0x4, R2 ;  /* 0x0000000405027825 */ /* 0x001fc800078e0202 */
[----:B--2---:R-:W-:Y:S01]  /*0130*/  STS [R7], R0 ;  /* 0x0000000007007388 */ /* 0x004fe20000000800 */
[----:B------:R-:W-:Y:S06]  /*0140*/  BAR.SYNC.DEFER_BLOCKING 0x0 ;  /* 0x0000000000007b1d */ /* 0x000fec0000010000 */
        /* <DEDUP_REMOVED lines=11> */
[----:B------:R-:W-:Y:S01]  /*0200*/  STG.E desc[UR6][R2.64], R5 ;  /* 0x0000000502007986 */ /* 0x000fe2000c101906 */
[----:B------:R-:W-:Y:S05]  /*0210*/  EXIT ;  /* 0x000000000000794d */ /* 0x000fea0003800000 */
.L_x_37:
        /* <DEDUP_REMOVED lines=14> */
.L_x_41:


//--------------------- .nv.shared.reserved.0     --------------------------
	.section	.nv.shared.reserved.0,"aw",@nobits
	.weak		__nv_reservedSMEM_offset_0_alias
	.size		__nv_reservedSMEM_offset_0_alias, 0, 64
	.other		__nv_reservedSMEM_offset_0_alias,@"STO_CUDA_RESERVED_SHARED STV_DEFAULT"
__nv_reservedSMEM_offset_0_alias:
	.zero		0
	.zero		64


//--------------------- .nv.shared._Z17async_copy_kernelPKfPfii --------------------------
	.section	.nv.shared._Z17async_copy_kernelPKfPfii,"aw",@nobits
	.sectionflags	@""
	.align	4
.nv.shared._Z17async_copy_kernelPKfPfii:
	.zero		3072


//--------------------- .nv.shared._Z20double_buffer_kernelPKfPfii --------------------------
	.section	.nv.shared._Z20double_buffer_kernelPKfPfii,"aw",@nobits
	.sectionflags	@""
	.align	4
.nv.shared._Z20double_buffer_kernelPKfPfii:
	.zero		3072


//--------------------- .nv.shared._Z11naive_tiledPKfPfi --------------------------
	.section	.nv.shared._Z11naive_tiledPKfPfi,"aw",@nobits
	.sectionflags	@""
	.align	4
.nv.shared._Z11naive_tiledPKfPfi:
	.zero		2048


//--------------------- .nv.constant0._Z15prefetch_kernelPKfPfi --------------------------
	.section	.nv.constant0._Z15prefetch_kernelPKfPfi,"a",@progbits
	.sectionflags	@""
	.align	4
.nv.constant0._Z15prefetch_kernelPKfPfi:
	.zero		916


//--------------------- .nv.constant0._Z17async_copy_kernelPKfPfii --------------------------
	.section	.nv.constant0._Z17async_copy_kernelPKfPfii,"a",@progbits
	.sectionflags	@""
	.align	4
.nv.constant0._Z17async_copy_kernelPKfPfii:
	.zero		920


//--------------------- .nv.constant0._Z20double_buffer_kernelPKfPfii --------------------------
	.section	.nv.constant0._Z20double_buffer_kernelPKfPfii,"a",@progbits
	.sectionflags	@""
	.align	4
.nv.constant0._Z20double_buffer_kernelPKfPfii:
	.zero		920


//--------------------- .nv.constant0._Z11naive_tiledPKfPfi --------------------------
	.section	.nv.constant0._Z11naive_tiledPKfPfi,"a",@progbits
	.sectionflags	@""
	.align	4
.nv.constant0._Z11naive_tiledPKfPfi:
	.zero		916


//--------------------- SYMBOLS --------------------------

	.type		.nv.reservedSmem.offset0,@object
	.size		.nv.reservedSmem.offset0,0x4
	.type		.nv.reservedSmem.cap,@object
	.size		.nv.reservedSmem.cap,0x4
